	.target	sm_90a

	.elftype	@"ET_EXEC"


//--------------------- .note.nv.tkinfo           --------------------------
	.section	.note.nv.tkinfo,"",@"SHT_NOTE"
	.sectionflags	@"SHF_NOTE_NV_TKINFO"
	.tkinfo
        /*0018*/ 	.word	0x00000002
        /*0030*/ 	.string	""
        /*0030*/ 	.string	"ptxas"
        /*0030*/ 	.string	"Cuda compilation tools, release 13.0, V13.0.88"
        /*0030*/ 	.string	"Build cuda_13.0.r13.0/compiler.36424714_0"
        /*0030*/ 	.string	"-arch sm_90a -m 64 "



//--------------------- .note.nv.cuinfo           --------------------------
	.section	.note.nv.cuinfo,"",@"SHT_NOTE"
	.sectionflags	@"SHF_NOTE_NV_CUINFO"
        /*0018*/ 	.short	0x0002
        /*001a*/ 	.short	0x005a
        /*001c*/ 	.short	0x0082
	.zero		2


//--------------------- .nv.info                  --------------------------
	.section	.nv.info,"",@"SHT_CUDA_INFO"
	.align	4


	//----- nvinfo : EIATTR_REGCOUNT
	.align		4
        /*0000*/ 	.byte	0x04, 0x2f
        /*0002*/ 	.short	(.L_15 - .L_14)
	.align		4
.L_14:
        /*0004*/ 	.word	index@(_ZN7cutlass13device_kernelINS_4gemm6kernel13GemmUniversalIN4cute5tupleIJiiiiEEENS1_10collective13CollectiveMmaINS1_34MainloopSm90TmaGmmaWarpSpecializedILi5ENS5_IJNS4_1CILi1EEENSA_ILi4EEESB_EEENS1_32KernelTmaWarpSpecializedPingpongEEENS5_IJNSA_ILi64EEENSA_ILi256EEENSA_ILi128EEEEEEaNS5_IJlSB_lEEEaSK_NS4_8TiledMMAINS4_8MMA_AtomIJNS4_4SM904GMMA27MMA_64x256x32_S32S8S8_SS_TNEEEENS4_6LayoutINS5_IJSB_SB_SB_EEENS5_IJNSA_ILi0EEEST_ST_EEEEENS5_IJNS4_10UnderscoreESW_SW_EEEEENS4_23SM90_TMA_LOAD_MULTICASTENS4_14ComposedLayoutINS4_7SwizzleILi3ELi4ELi3EEENS4_18smem_ptr_flag_bitsILi8EEENSR_INS5_IJNSA_ILi8EEESI_EEENS5_IJSI_SB_EEEEEEEvNS4_8identityENS4_13SM90_TMA_LOADES19_vS1A_EENS_8epilogue10collective6detail29Sm90TmaWarpSpecializedAdapterINS1E_15DefaultEpilogueIaSK_SK_NS1D_6thread17LinearCombinationIaLi1EiiLNS1I_9ScaleType4KindE0ELNS_15FloatRoundStyleE2EaEENS1_15EpilogueDefaultEEEEEvvEEEEvNT_6ParamsE)
        /*0008*/ 	.word	0x000000a8


	//----- nvinfo : EIATTR_FRAME_SIZE
	.align		4
.L_15:
        /*000c*/ 	.byte	0x04, 0x11
        /*000e*/ 	.short	(.L_17 - .L_16)
	.align		4
.L_16:
        /*0010*/ 	.word	index@(_ZN7cutlass13device_kernelINS_4gemm6kernel13GemmUniversalIN4cute5tupleIJiiiiEEENS1_10collective13CollectiveMmaINS1_34MainloopSm90TmaGmmaWarpSpecializedILi5ENS5_IJNS4_1CILi1EEENSA_ILi4EEESB_EEENS1_32KernelTmaWarpSpecializedPingpongEEENS5_IJNSA_ILi64EEENSA_ILi256EEENSA_ILi128EEEEEEaNS5_IJlSB_lEEEaSK_NS4_8TiledMMAINS4_8MMA_AtomIJNS4_4SM904GMMA27MMA_64x256x32_S32S8S8_SS_TNEEEENS4_6LayoutINS5_IJSB_SB_SB_EEENS5_IJNSA_ILi0EEEST_ST_EEEEENS5_IJNS4_10UnderscoreESW_SW_EEEEENS4_23SM90_TMA_LOAD_MULTICASTENS4_14ComposedLayoutINS4_7SwizzleILi3ELi4ELi3EEENS4_18smem_ptr_flag_bitsILi8EEENSR_INS5_IJNSA_ILi8EEESI_EEENS5_IJSI_SB_EEEEEEEvNS4_8identityENS4_13SM90_TMA_LOADES19_vS1A_EENS_8epilogue10collective6detail29Sm90TmaWarpSpecializedAdapterINS1E_15DefaultEpilogueIaSK_SK_NS1D_6thread17LinearCombinationIaLi1EiiLNS1I_9ScaleType4KindE0ELNS_15FloatRoundStyleE2EaEENS1_15EpilogueDefaultEEEEEvvEEEEvNT_6ParamsE)
        /*0014*/ 	.word	0x00000008


	//----- nvinfo : EIATTR_MIN_STACK_SIZE
	.align		4
.L_17:
        /*0018*/ 	.byte	0x04, 0x12
        /*001a*/ 	.short	(.L_19 - .L_18)
	.align		4
.L_18:
        /*001c*/ 	.word	index@(_ZN7cutlass13device_kernelINS_4gemm6kernel13GemmUniversalIN4cute5tupleIJiiiiEEENS1_10collective13CollectiveMmaINS1_34MainloopSm90TmaGmmaWarpSpecializedILi5ENS5_IJNS4_1CILi1EEENSA_ILi4EEESB_EEENS1_32KernelTmaWarpSpecializedPingpongEEENS5_IJNSA_ILi64EEENSA_ILi256EEENSA_ILi128EEEEEEaNS5_IJlSB_lEEEaSK_NS4_8TiledMMAINS4_8MMA_AtomIJNS4_4SM904GMMA27MMA_64x256x32_S32S8S8_SS_TNEEEENS4_6LayoutINS5_IJSB_SB_SB_EEENS5_IJNSA_ILi0EEEST_ST_EEEEENS5_IJNS4_10UnderscoreESW_SW_EEEEENS4_23SM90_TMA_LOAD_MULTICASTENS4_14ComposedLayoutINS4_7SwizzleILi3ELi4ELi3EEENS4_18smem_ptr_flag_bitsILi8EEENSR_INS5_IJNSA_ILi8EEESI_EEENS5_IJSI_SB_EEEEEEEvNS4_8identityENS4_13SM90_TMA_LOADES19_vS1A_EENS_8epilogue10collective6detail29Sm90TmaWarpSpecializedAdapterINS1E_15DefaultEpilogueIaSK_SK_NS1D_6thread17LinearCombinationIaLi1EiiLNS1I_9ScaleType4KindE0ELNS_15FloatRoundStyleE2EaEENS1_15EpilogueDefaultEEEEEvvEEEEvNT_6ParamsE)
        /*0020*/ 	.word	0x00000008
.L_19:


//--------------------- .nv.compat                --------------------------
	.section	.nv.compat,"",@"SHT_CUDA_COMPAT_INFO"
	.align	4
        /*0000*/ 	.byte	0x02, 0x09, 0x01, 0x00, 0x02, 0x02, 0x04, 0x00, 0x02, 0x05, 0x05, 0x00, 0x03, 0x07, 0x01, 0x01
        /*0010*/ 	.byte	0x02, 0x03, 0x01, 0x00, 0x02, 0x06, 0x01, 0x00, 0x04, 0x0b, 0x08, 0x00, 0x00, 0x00, 0x00, 0x00
        /*0020*/ 	.byte	0x00, 0x00, 0x00, 0x00


//--------------------- .nv.info._ZN7cutlass13device_kernelINS_4gemm6kernel13GemmUniversalIN4cute5tupleIJiiiiEEENS1_10collective13CollectiveMmaINS1_34MainloopSm90TmaGmmaWarpSpecializedILi5ENS5_IJNS4_1CILi1EEENSA_ILi4EEESB_EEENS1_32KernelTmaWarpSpecializedPingpongEEENS5_IJNSA_ILi64EEENSA_ILi256EEENSA_ILi128EEEEEEaNS5_IJlSB_lEEEaSK_NS4_8TiledMMAINS4_8MMA_AtomIJNS4_4SM904GMMA27MMA_64x256x32_S32S8S8_SS_TNEEEENS4_6LayoutINS5_IJSB_SB_SB_EEENS5_IJNSA_ILi0EEEST_ST_EEEEENS5_IJNS4_10UnderscoreESW_SW_EEEEENS4_23SM90_TMA_LOAD_MULTICASTENS4_14ComposedLayoutINS4_7SwizzleILi3ELi4ELi3EEENS4_18smem_ptr_flag_bitsILi8EEENSR_INS5_IJNSA_ILi8EEESI_EEENS5_IJSI_SB_EEEEEEEvNS4_8identityENS4_13SM90_TMA_LOADES19_vS1A_EENS_8epilogue10collective6detail29Sm90TmaWarpSpecializedAdapterINS1E_15DefaultEpilogueIaSK_SK_NS1D_6thread17LinearCombinationIaLi1EiiLNS1I_9ScaleType4KindE0ELNS_15FloatRoundStyleE2EaEENS1_15EpilogueDefaultEEEEEvvEEEEvNT_6ParamsE --------------------------
	.section	.nv.info._ZN7cutlass13device_kernelINS_4gemm6kernel13GemmUniversalIN4cute5tupleIJiiiiEEENS1_10collective13CollectiveMmaINS1_34MainloopSm90TmaGmmaWarpSpecializedILi5ENS5_IJNS4_1CILi1EEENSA_ILi4EEESB_EEENS1_32KernelTmaWarpSpecializedPingpongEEENS5_IJNSA_ILi64EEENSA_ILi256EEENSA_ILi128EEEEEEaNS5_IJlSB_lEEEaSK_NS4_8TiledMMAINS4_8MMA_AtomIJNS4_4SM904GMMA27MMA_64x256x32_S32S8S8_SS_TNEEEENS4_6LayoutINS5_IJSB_SB_SB_EEENS5_IJNSA_ILi0EEEST_ST_EEEEENS5_IJNS4_10UnderscoreESW_SW_EEEEENS4_23SM90_TMA_LOAD_MULTICASTENS4_14ComposedLayoutINS4_7SwizzleILi3ELi4ELi3EEENS4_18smem_ptr_flag_bitsILi8EEENSR_INS5_IJNSA_ILi8EEESI_EEENS5_IJSI_SB_EEEEEEEvNS4_8identityENS4_13SM90_TMA_LOADES19_vS1A_EENS_8epilogue10collective6detail29Sm90TmaWarpSpecializedAdapterINS1E_15DefaultEpilogueIaSK_SK_NS1D_6thread17LinearCombinationIaLi1EiiLNS1I_9ScaleType4KindE0ELNS_15FloatRoundStyleE2EaEENS1_15EpilogueDefaultEEEEEvvEEEEvNT_6ParamsE,"",@"SHT_CUDA_INFO"
	.sectionflags	@""
	.align	4


	//----- nvinfo : EIATTR_CUDA_API_VERSION
	.align		4
        /*0000*/ 	.byte	0x04, 0x37
        /*0002*/ 	.short	(.L_21 - .L_20)
.L_20:
        /*0004*/ 	.word	0x00000082


	//----- nvinfo : EIATTR_KPARAM_INFO
	.align		4
.L_21:
        /*0008*/ 	.byte	0x04, 0x17
        /*000a*/ 	.short	(.L_23 - .L_22)
.L_22:
        /*000c*/ 	.word	0x00000000
        /*0010*/ 	.short	0x0000
        /*0012*/ 	.short	0x0070
        /*0014*/ 	.byte	0x00, 0xf0, 0x01, 0x10


	//----- nvinfo : EIATTR_SPARSE_MMA_MASK
	.align		4
.L_23:
        /*0018*/ 	.byte	0x03, 0x50
        /*001a*/ 	.short	0x0000


	//----- nvinfo : EIATTR_MAXREG_COUNT
	.align		4
        /*001c*/ 	.byte	0x03, 0x1b
        /*001e*/ 	.short	0x00a8


	//----- nvinfo : EIATTR_NUM_BARRIERS
	.align		4
        /*0020*/ 	.byte	0x02, 0x4c
        /*0022*/ 	.byte	0x01
	.zero		1


	//----- nvinfo : EIATTR_EXTERNS
	.align		4
        /*0024*/ 	.byte	0x04, 0x0f
        /*0026*/ 	.short	(.L_25 - .L_24)


	//   ....[0]....
	.align		4
.L_24:
        /*0028*/ 	.word	index@(__assertfail)


	//----- nvinfo : EIATTR_ANNOTATIONS
	.align		4
.L_25:
        /*002c*/ 	.byte	0x04, 0x55
        /*002e*/ 	.short	(.L_27 - .L_26)


	//   ....[0]....
.L_26:
        /*0030*/ 	.word	0x00000001
        /*0034*/ 	.byte	0x60, 0x0d, 0x00, 0x00, 0x01, 0x00, 0x00, 0x00, 0x60, 0x85, 0x00, 0x00, 0x01, 0x00, 0x00, 0x00
        /*0044*/ 	.byte	0xe0, 0x91, 0x00, 0x00


	//----- nvinfo : EIATTR_MERCURY_ISA_VERSION
	.align		4
.L_27:
        /*0048*/ 	.byte	0x03, 0x5f
        /*004a*/ 	.short	0x0101


	//----- nvinfo : EIATTR_INT_WARP_WIDE_INSTR_OFFSETS
	.align		4
        /*004c*/ 	.byte	0x04, 0x31
        /*004e*/ 	.short	(.L_29 - .L_28)


	//   ....[0]....
.L_28:
        /*0050*/ 	.word	0x000004b0


	//   ....[1]....
        /*0054*/ 	.word	0x000004f0


	//   ....[2]....
        /*0058*/ 	.word	0x00000630


	//   ....[3]....
        /*005c*/ 	.word	0x00000640


	//   ....[4]....
        /*0060*/ 	.word	0x00000660


	//   ....[5]....
        /*0064*/ 	.word	0x00000680


	//   ....[6]....
        /*0068*/ 	.word	0x00000730


	//   ....[7]....
        /*006c*/ 	.word	0x00000780


	//   ....[8]....
        /*0070*/ 	.word	0x00001fd0


	//----- nvinfo : EIATTR_COOP_GROUP_MASK_REGIDS
	.align		4
.L_29:
        /*0074*/ 	.byte	0x04, 0x29
        /*0076*/ 	.short	(.L_31 - .L_30)


	//   ....[0]....
.L_30:
        /*0078*/ 	.word	0xffffffff


	//   ....[1]....
        /*007c*/ 	.word	0xffffffff


	//   ....[2]....
        /*0080*/ 	.word	0xffffffff


	//   ....[3]....
        /*0084*/ 	.word	0xffffffff


	//   ....[4]....
        /*0088*/ 	.word	0xffffffff


	//   ....[5]....
        /*008c*/ 	.word	0xffffffff


	//   ....[6]....
        /*0090*/ 	.word	0xffffffff


	//----- nvinfo : EIATTR_COOP_GROUP_INSTR_OFFSETS
	.align		4
.L_31:
        /*0094*/ 	.byte	0x04, 0x28
        /*0096*/ 	.short	(.L_33 - .L_32)


	//   ....[0]....
.L_32:
        /*0098*/ 	.word	0x00000070


	//   ....[1]....
        /*009c*/ 	.word	0x00000080


	//   ....[2]....
        /*00a0*/ 	.word	0x00000140


	//   ....[3]....
        /*00a4*/ 	.word	0x000002f0


	//   ....[4]....
        /*00a8*/ 	.word	0x00000330


	//   ....[5]....
        /*00ac*/ 	.word	0x000007d0


	//   ....[6]....
        /*00b0*/ 	.word	0x00000900


	//----- nvinfo : EIATTR_REG_RECONFIG
	.align		4
.L_33:
        /*00b4*/ 	.byte	0x01, 0x54
	.zero		2


	//----- nvinfo : EIATTR_SYSCALL_OFFSETS
	.align		4
        /*00b8*/ 	.byte	0x04, 0x46
        /*00ba*/ 	.short	(.L_35 - .L_34)


	//   ....[0]....
.L_34:
        /*00bc*/ 	.word	0x00001780


	//----- nvinfo : EIATTR_MBARRIER_INSTR_OFFSETS
	.align		4
.L_35:
        /*00c0*/ 	.byte	0x04, 0x39
        /*00c2*/ 	.short	(.L_37 - .L_36)


	//   ....[0]....
.L_36:
        /*00c4*/ 	.word	0x00000240
        /*00c8*/ 	.word	0x000000ff
        /*00cc*/ 	.word	0x00000000
        /*00d0*/ 	.short	0x0100
        /*00d2*/ 	.byte	0x08
	.zero		1


	//   ....[1]....
        /*00d4*/ 	.word	0x00000250
        /*00d8*/ 	.word	0x000000ff
        /*00dc*/ 	.word	0x00000028
        /*00e0*/ 	.short	0x0100
        /*00e2*/ 	.byte	0x08
	.zero		1


	//   ....[2]....
        /*00e4*/ 	.word	0x00000260
        /*00e8*/ 	.word	0x000000ff
        /*00ec*/ 	.word	0x00000008
        /*00f0*/ 	.short	0x0100
        /*00f2*/ 	.byte	0x08
	.zero		1


	//   ....[3]....
        /*00f4*/ 	.word	0x00000270
        /*00f8*/ 	.word	0x000000ff
        /*00fc*/ 	.word	0x00000030
        /*0100*/ 	.short	0x0100
        /*0102*/ 	.byte	0x08
	.zero		1


	//   ....[4]....
        /*0104*/ 	.word	0x00000280
        /*0108*/ 	.word	0x000000ff
        /*010c*/ 	.word	0x00000010
        /*0110*/ 	.short	0x0100
        /*0112*/ 	.byte	0x08
	.zero		1


	//   ....[5]....
        /*0114*/ 	.word	0x00000290
        /*0118*/ 	.word	0x000000ff
        /*011c*/ 	.word	0x00000038
        /*0120*/ 	.short	0x0100
        /*0122*/ 	.byte	0x08
	.zero		1


	//   ....[6]....
        /*0124*/ 	.word	0x000002a0
        /*0128*/ 	.word	0x000000ff
        /*012c*/ 	.word	0x00000018
        /*0130*/ 	.short	0x0100
        /*0132*/ 	.byte	0x08
	.zero		1


	//   ....[7]....
        /*0134*/ 	.word	0x000002b0
        /*0138*/ 	.word	0x000000ff
        /*013c*/ 	.word	0x00000040
        /*0140*/ 	.short	0x0100
        /*0142*/ 	.byte	0x08
	.zero		1


	//   ....[8]....
        /*0144*/ 	.word	0x000002c0
        /*0148*/ 	.word	0x000000ff
        /*014c*/ 	.word	0x00000020
        /*0150*/ 	.short	0x0100
        /*0152*/ 	.byte	0x08
	.zero		1


	//   ....[9]....
        /*0154*/ 	.word	0x000002d0
        /*0158*/ 	.word	0x000000ff
        /*015c*/ 	.word	0x00000048
        /*0160*/ 	.short	0x0100
        /*0162*/ 	.byte	0x08
	.zero		1


	//   ....[10]....
        /*0164*/ 	.word	0x000007b0
        /*0168*/ 	.word	0x000000ff
        /*016c*/ 	.word	0x00000080
        /*0170*/ 	.short	0x0100
        /*0172*/ 	.byte	0x08
	.zero		1


	//   ....[11]....
        /*0174*/ 	.word	0x00000850
        /*0178*/ 	.word	0x000000ff
        /*017c*/ 	.word	0x00000088
        /*0180*/ 	.short	0x0100
        /*0182*/ 	.byte	0x08
	.zero		1


	//   ....[12]....
        /*0184*/ 	.word	0x00000880
        /*0188*/ 	.word	0x000000ff
        /*018c*/ 	.word	0x00000060
        /*0190*/ 	.short	0x0100
        /*0192*/ 	.byte	0x09
	.zero		1


	//   ....[13]....
        /*0194*/ 	.word	0x00000890
        /*0198*/ 	.word	0x000000ff
        /*019c*/ 	.word	0x00000068
        /*01a0*/ 	.short	0x0100
        /*01a2*/ 	.byte	0x09
	.zero		1


	//   ....[14]....
        /*01a4*/ 	.word	0x000008a0
        /*01a8*/ 	.word	0x000000ff
        /*01ac*/ 	.word	0x00000070
        /*01b0*/ 	.short	0x0100
        /*01b2*/ 	.byte	0x09
	.zero		1


	//   ....[15]....
        /*01b4*/ 	.word	0x000008b0
        /*01b8*/ 	.word	0x000000ff
        /*01bc*/ 	.word	0x00000078
        /*01c0*/ 	.short	0x0100
        /*01c2*/ 	.byte	0x09
	.zero		1


	//   ....[16]....
        /*01c4*/ 	.word	0x00001660
        /*01c8*/ 	.word	0x000000a1
        /*01cc*/ 	.word	0x00000000
        /*01d0*/ 	.short	0x010a
        /*01d2*/ 	.byte	0x2a
	.zero		1


	//   ....[17]....
        /*01d4*/ 	.word	0x00001810
        /*01d8*/ 	.word	0x00000003
        /*01dc*/ 	.word	0x00000000
        /*01e0*/ 	.short	0x010a
        /*01e2*/ 	.byte	0x3f
	.zero		1


	//   ....[18]....
        /*01e4*/ 	.word	0x00001870
        /*01e8*/ 	.word	0x00000003
        /*01ec*/ 	.word	0x00000000
        /*01f0*/ 	.short	0x010a
        /*01f2*/ 	.byte	0x3f
	.zero		1


	//   ....[19]....
        /*01f4*/ 	.word	0x00001bd0
        /*01f8*/ 	.word	0x000000ff
        /*01fc*/ 	.word	0x00000000
        /*0200*/ 	.short	0x010a
        /*0202*/ 	.byte	0x04
	.zero		1


	//   ....[20]....
        /*0204*/ 	.word	0x00001c10
        /*0208*/ 	.word	0x000000ff
        /*020c*/ 	.word	0x00000000
        /*0210*/ 	.short	0x010a
        /*0212*/ 	.byte	0x04
	.zero		1


	//   ....[21]....
        /*0214*/ 	.word	0x00001e70
        /*0218*/ 	.word	0x00000005
        /*021c*/ 	.word	0x00000000
        /*0220*/ 	.short	0x0101
        /*0222*/ 	.byte	0x3f
	.zero		1


	//   ....[22]....
        /*0224*/ 	.word	0x00001f70
        /*0228*/ 	.word	0x000000a0
        /*022c*/ 	.word	0x00000000
        /*0230*/ 	.short	0x0101
        /*0232*/ 	.byte	0x2d
	.zero		1


	//   ....[23]....
        /*0234*/ 	.word	0x00002070
        /*0238*/ 	.word	0x00000003
        /*023c*/ 	.word	0x00000000
        /*0240*/ 	.short	0x0101
        /*0242*/ 	.byte	0x3f
	.zero		1


	//   ....[24]....
        /*0244*/ 	.word	0x00002130
        /*0248*/ 	.word	0x000000a1
        /*024c*/ 	.word	0x00000010
        /*0250*/ 	.short	0x010a
        /*0252*/ 	.byte	0x2a
	.zero		1


	//   ....[25]....
        /*0254*/ 	.word	0x00008580
        /*0258*/ 	.word	0x000000a2
        /*025c*/ 	.word	0x00000000
        /*0260*/ 	.short	0x0101
        /*0262*/ 	.byte	0x2d
	.zero		1


	//   ....[26]....
        /*0264*/ 	.word	0x00008f30
        /*0268*/ 	.word	0x0000000d
        /*026c*/ 	.word	0x00000028
        /*0270*/ 	.short	0x010a
        /*0272*/ 	.byte	0x3f
	.zero		1


	//   ....[27]....
        /*0274*/ 	.word	0x000092f0
        /*0278*/ 	.word	0x00000005
        /*027c*/ 	.word	0x00000088
        /*0280*/ 	.short	0x0101
        /*0282*/ 	.byte	0x3f
	.zero		1


	//   ....[28]....
        /*0284*/ 	.word	0x00009a80
        /*0288*/ 	.word	0x00000007
        /*028c*/ 	.word	0x00000000
        /*0290*/ 	.short	0x010a
        /*0292*/ 	.byte	0x3f
	.zero		1


	//   ....[29]....
        /*0294*/ 	.word	0x00009b00
        /*0298*/ 	.word	0x00000008
        /*029c*/ 	.word	0x00000000
        /*02a0*/ 	.short	0x010a
        /*02a2*/ 	.byte	0x3f
	.zero		1


	//   ....[30]....
        /*02a4*/ 	.word	0x00009b90
        /*02a8*/ 	.word	0x00000009
        /*02ac*/ 	.word	0x00000000
        /*02b0*/ 	.short	0x010a
        /*02b2*/ 	.byte	0x3f
	.zero		1


	//   ....[31]....
        /*02b4*/ 	.word	0x00009c20
        /*02b8*/ 	.word	0x00000006
        /*02bc*/ 	.word	0x00000000
        /*02c0*/ 	.short	0x010a
        /*02c2*/ 	.byte	0x3f
	.zero		1


	//   ....[32]....
        /*02c4*/ 	.word	0x00009cb0
        /*02c8*/ 	.word	0x00000003
        /*02cc*/ 	.word	0x00000000
        /*02d0*/ 	.short	0x010a
        /*02d2*/ 	.byte	0x3f
	.zero		1


	//   ....[33]....
        /*02d4*/ 	.word	0x00009d10
        /*02d8*/ 	.word	0x0000009f
        /*02dc*/ 	.word	0x00000000
        /*02e0*/ 	.short	0x010a
        /*02e2*/ 	.byte	0x3f
	.zero		1


	//   ....[34]....
        /*02e4*/ 	.word	0x00009d60
        /*02e8*/ 	.word	0x00000003
        /*02ec*/ 	.word	0x00000000
        /*02f0*/ 	.short	0x010a
        /*02f2*/ 	.byte	0x3f
	.zero		1


	//   ....[35]....
        /*02f4*/ 	.word	0x00009dc0
        /*02f8*/ 	.word	0x00000005
        /*02fc*/ 	.word	0x00000000
        /*0300*/ 	.short	0x010a
        /*0302*/ 	.byte	0x3f
	.zero		1


	//   ....[36]....
        /*0304*/ 	.word	0x00009e10
        /*0308*/ 	.word	0x0000009f
        /*030c*/ 	.word	0x00000010
        /*0310*/ 	.short	0x010a
        /*0312*/ 	.byte	0x3f
	.zero		1


	//   ....[37]....
        /*0314*/ 	.word	0x00009ee0
        /*0318*/ 	.word	0x0000000d
        /*031c*/ 	.word	0x00000028
        /*0320*/ 	.short	0x010a
        /*0322*/ 	.byte	0x3f
	.zero		1


	//   ....[38]....
        /*0324*/ 	.word	0x00009fb0
        /*0328*/ 	.word	0x00000007
        /*032c*/ 	.word	0x00000000
        /*0330*/ 	.short	0x010a
        /*0332*/ 	.byte	0x3f
	.zero		1


	//   ....[39]....
        /*0334*/ 	.word	0x0000a000
        /*0338*/ 	.word	0x00000008
        /*033c*/ 	.word	0x00000000
        /*0340*/ 	.short	0x010a
        /*0342*/ 	.byte	0x3f
	.zero		1


	//   ....[40]....
        /*0344*/ 	.word	0x0000a050
        /*0348*/ 	.word	0x00000009
        /*034c*/ 	.word	0x00000000
        /*0350*/ 	.short	0x010a
        /*0352*/ 	.byte	0x3f
	.zero		1


	//   ....[41]....
        /*0354*/ 	.word	0x0000a0a0
        /*0358*/ 	.word	0x00000006
        /*035c*/ 	.word	0x00000000
        /*0360*/ 	.short	0x010a
        /*0362*/ 	.byte	0x3f
	.zero		1


	//----- nvinfo : EIATTR_NUM_MBARRIERS
	.align		4
.L_37:
        /*0364*/ 	.byte	0x03, 0x38
        /*0366*/ 	.short	0x0010


	//----- nvinfo : EIATTR_EXIT_INSTR_OFFSETS
	.align		4
        /*0368*/ 	.byte	0x04, 0x1c
        /*036a*/ 	.short	(.L_39 - .L_38)


	//   ....[0]....
.L_38:
        /*036c*/ 	.word	0x000013a0


	//   ....[1]....
        /*0370*/ 	.word	0x00001400


	//   ....[2]....
        /*0374*/ 	.word	0x00008c10


	//   ....[3]....
        /*0378*/ 	.word	0x00008c40


	//   ....[4]....
        /*037c*/ 	.word	0x00009d00


	//----- nvinfo : EIATTR_MAX_THREADS
	.align		4
.L_39:
        /*0380*/ 	.byte	0x04, 0x05
        /*0382*/ 	.short	(.L_41 - .L_40)
.L_40:
        /*0384*/ 	.word	0x00000180
        /*0388*/ 	.word	0x00000001
        /*038c*/ 	.word	0x00000001


	//----- nvinfo : EIATTR_CRS_STACK_SIZE
	.align		4
.L_41:
        /*0390*/ 	.byte	0x04, 0x1e
        /*0392*/ 	.short	(.L_43 - .L_42)
.L_42:
        /*0394*/ 	.word	0x00000000


	//----- nvinfo : EIATTR_CBANK_PARAM_SIZE
	.align		4
.L_43:
        /*0398*/ 	.byte	0x03, 0x19
        /*039a*/ 	.short	0x0470


	//----- nvinfo : EIATTR_PARAM_CBANK
	.align		4
        /*039c*/ 	.byte	0x04, 0x0a
        /*039e*/ 	.short	(.L_45 - .L_44)
	.align		4
.L_44:
        /*03a0*/ 	.word	index@(.nv.constant0._ZN7cutlass13device_kernelINS_4gemm6kernel13GemmUniversalIN4cute5tupleIJiiiiEEENS1_10collective13CollectiveMmaINS1_34MainloopSm90TmaGmmaWarpSpecializedILi5ENS5_IJNS4_1CILi1EEENSA_ILi4EEESB_EEENS1_32KernelTmaWarpSpecializedPingpongEEENS5_IJNSA_ILi64EEENSA_ILi256EEENSA_ILi128EEEEEEaNS5_IJlSB_lEEEaSK_NS4_8TiledMMAINS4_8MMA_AtomIJNS4_4SM904GMMA27MMA_64x256x32_S32S8S8_SS_TNEEEENS4_6LayoutINS5_IJSB_SB_SB_EEENS5_IJNSA_ILi0EEEST_ST_EEEEENS5_IJNS4_10UnderscoreESW_SW_EEEEENS4_23SM90_TMA_LOAD_MULTICASTENS4_14ComposedLayoutINS4_7SwizzleILi3ELi4ELi3EEENS4_18smem_ptr_flag_bitsILi8EEENSR_INS5_IJNSA_ILi8EEESI_EEENS5_IJSI_SB_EEEEEEEvNS4_8identityENS4_13SM90_TMA_LOADES19_vS1A_EENS_8epilogue10collective6detail29Sm90TmaWarpSpecializedAdapterINS1E_15DefaultEpilogueIaSK_SK_NS1D_6thread17LinearCombinationIaLi1EiiLNS1I_9ScaleType4KindE0ELNS_15FloatRoundStyleE2EaEENS1_15EpilogueDefaultEEEEEvvEEEEvNT_6ParamsE)
        /*03a4*/ 	.short	0x0210
        /*03a6*/ 	.short	0x0470


	//----- nvinfo : EIATTR_SW_WAR
	.align		4
.L_45:
        /*03a8*/ 	.byte	0x04, 0x36
        /*03aa*/ 	.short	(.L_47 - .L_46)
.L_46:
        /*03ac*/ 	.word	0x00000008
.L_47:


//--------------------- .nv.callgraph             --------------------------
	.section	.nv.callgraph,"",@"SHT_CUDA_CALLGRAPH"
	.align	4
	.sectionentsize	8
	.align		4
        /*0000*/ 	.word	0x00000000
	.align		4
        /*0004*/ 	.word	0xffffffff
	.align		4
        /*0008*/ 	.word	index@(_ZN7cutlass13device_kernelINS_4gemm6kernel13GemmUniversalIN4cute5tupleIJiiiiEEENS1_10collective13CollectiveMmaINS1_34MainloopSm90TmaGmmaWarpSpecializedILi5ENS5_IJNS4_1CILi1EEENSA_ILi4EEESB_EEENS1_32KernelTmaWarpSpecializedPingpongEEENS5_IJNSA_ILi64EEENSA_ILi256EEENSA_ILi128EEEEEEaNS5_IJlSB_lEEEaSK_NS4_8TiledMMAINS4_8MMA_AtomIJNS4_4SM904GMMA27MMA_64x256x32_S32S8S8_SS_TNEEEENS4_6LayoutINS5_IJSB_SB_SB_EEENS5_IJNSA_ILi0EEEST_ST_EEEEENS5_IJNS4_10UnderscoreESW_SW_EEEEENS4_23SM90_TMA_LOAD_MULTICASTENS4_14ComposedLayoutINS4_7SwizzleILi3ELi4ELi3EEENS4_18smem_ptr_flag_bitsILi8EEENSR_INS5_IJNSA_ILi8EEESI_EEENS5_IJSI_SB_EEEEEEEvNS4_8identityENS4_13SM90_TMA_LOADES19_vS1A_EENS_8epilogue10collective6detail29Sm90TmaWarpSpecializedAdapterINS1E_15DefaultEpilogueIaSK_SK_NS1D_6thread17LinearCombinationIaLi1EiiLNS1I_9ScaleType4KindE0ELNS_15FloatRoundStyleE2EaEENS1_15EpilogueDefaultEEEEEvvEEEEvNT_6ParamsE)
	.align		4
        /*000c*/ 	.word	index@(__assertfail)
	.align		4
        /*0010*/ 	.word	0x00000000
	.align		4
        /*0014*/ 	.word	0xfffffffe
	.align		4
        /*0018*/ 	.word	0x00000000
	.align		4
        /*001c*/ 	.word	0xfffffffd
	.align		4
        /*0020*/ 	.word	0x00000000
	.align		4
        /*0024*/ 	.word	0xfffffffc


//--------------------- .nv.constant4             --------------------------
	.section	.nv.constant4,"a",@progbits
	.align	8
	.align		8
.nv.constant4:
        /*0000*/ 	.dword	__assertfail
	.align		8
        /*0008*/ 	.dword	__unnamed_1
	.align		8
        /*0010*/ 	.dword	_ZN40_INTERNAL_ebfb9825_4_k_cu_b1bbb2e2_153154cuda3std3__45__cpo5beginE
	.align		8
        /*0018*/ 	.dword	_ZN40_INTERNAL_ebfb9825_4_k_cu_b1bbb2e2_153154cuda3std3__45__cpo3endE
	.align		8
        /*0020*/ 	.dword	_ZN40_INTERNAL_ebfb9825_4_k_cu_b1bbb2e2_153154cuda3std3__45__cpo6cbeginE
	.align		8
        /*0028*/ 	.dword	_ZN40_INTERNAL_ebfb9825_4_k_cu_b1bbb2e2_153154cuda3std3__45__cpo4cendE
	.align		8
        /*0030*/ 	.dword	_ZN40_INTERNAL_ebfb9825_4_k_cu_b1bbb2e2_153154cuda3std3__442_GLOBAL__N__ebfb9825_4_k_cu_b1bbb2e2_153156ignoreE
	.align		8
        /*0038*/ 	.dword	_ZN40_INTERNAL_ebfb9825_4_k_cu_b1bbb2e2_153154cuda3std3__419piecewise_constructE
	.align		8
        /*0040*/ 	.dword	_ZN40_INTERNAL_ebfb9825_4_k_cu_b1bbb2e2_153154cuda3std3__48in_placeE
	.align		8
        /*0048*/ 	.dword	_ZN40_INTERNAL_ebfb9825_4_k_cu_b1bbb2e2_153154cuda3std6ranges3__45__cpo4swapE
	.align		8
        /*0050*/ 	.dword	_ZN40_INTERNAL_ebfb9825_4_k_cu_b1bbb2e2_153154cuda3std6ranges3__45__cpo9iter_moveE
	.align		8
        /*0058*/ 	.dword	_ZN40_INTERNAL_ebfb9825_4_k_cu_b1bbb2e2_153154cute7productE
	.align		8
        /*0060*/ 	.dword	_ZN40_INTERNAL_ebfb9825_4_k_cu_b1bbb2e2_153154cute1_E
	.align		8
        /*0068*/ 	.dword	$str$22
	.align		8
        /*0070*/ 	.dword	$str$23


//--------------------- .text._ZN7cutlass13device_kernelINS_4gemm6kernel13GemmUniversalIN4cute5tupleIJiiiiEEENS1_10collective13CollectiveMmaINS1_34MainloopSm90TmaGmmaWarpSpecializedILi5ENS5_IJNS4_1CILi1EEENSA_ILi4EEESB_EEENS1_32KernelTmaWarpSpecializedPingpongEEENS5_IJNSA_ILi64EEENSA_ILi256EEENSA_ILi128EEEEEEaNS5_IJlSB_lEEEaSK_NS4_8TiledMMAINS4_8MMA_AtomIJNS4_4SM904GMMA27MMA_64x256x32_S32S8S8_SS_TNEEEENS4_6LayoutINS5_IJSB_SB_SB_EEENS5_IJNSA_ILi0EEEST_ST_EEEEENS5_IJNS4_10UnderscoreESW_SW_EEEEENS4_23SM90_TMA_LOAD_MULTICASTENS4_14ComposedLayoutINS4_7SwizzleILi3ELi4ELi3EEENS4_18smem_ptr_flag_bitsILi8EEENSR_INS5_IJNSA_ILi8EEESI_EEENS5_IJSI_SB_EEEEEEEvNS4_8identityENS4_13SM90_TMA_LOADES19_vS1A_EENS_8epilogue10collective6detail29Sm90TmaWarpSpecializedAdapterINS1E_15DefaultEpilogueIaSK_SK_NS1D_6thread17LinearCombinationIaLi1EiiLNS1I_9ScaleType4KindE0ELNS_15FloatRoundStyleE2EaEENS1_15EpilogueDefaultEEEEEvvEEEEvNT_6ParamsE --------------------------
	.section	.text._ZN7cutlass13device_kernelINS_4gemm6kernel13GemmUniversalIN4cute5tupleIJiiiiEEENS1_10collective13CollectiveMmaINS1_34MainloopSm90TmaGmmaWarpSpecializedILi5ENS5_IJNS4_1CILi1EEENSA_ILi4EEESB_EEENS1_32KernelTmaWarpSpecializedPingpongEEENS5_IJNSA_ILi64EEENSA_ILi256EEENSA_ILi128EEEEEEaNS5_IJlSB_lEEEaSK_NS4_8TiledMMAINS4_8MMA_AtomIJNS4_4SM904GMMA27MMA_64x256x32_S32S8S8_SS_TNEEEENS4_6LayoutINS5_IJSB_SB_SB_EEENS5_IJNSA_ILi0EEEST_ST_EEEEENS5_IJNS4_10UnderscoreESW_SW_EEEEENS4_23SM90_TMA_LOAD_MULTICASTENS4_14ComposedLayoutINS4_7SwizzleILi3ELi4ELi3EEENS4_18smem_ptr_flag_bitsILi8EEENSR_INS5_IJNSA_ILi8EEESI_EEENS5_IJSI_SB_EEEEEEEvNS4_8identityENS4_13SM90_TMA_LOADES19_vS1A_EENS_8epilogue10collective6detail29Sm90TmaWarpSpecializedAdapterINS1E_15DefaultEpilogueIaSK_SK_NS1D_6thread17LinearCombinationIaLi1EiiLNS1I_9ScaleType4KindE0ELNS_15FloatRoundStyleE2EaEENS1_15EpilogueDefaultEEEEEvvEEEEvNT_6ParamsE,"ax",@progbits
	.align	128
.text._ZN7cutlass13device_kernelINS_4gemm6kernel13GemmUniversalIN4cute5tupleIJiiiiEEENS1_10collective13CollectiveMmaINS1_34MainloopSm90TmaGmmaWarpSpecializedILi5ENS5_IJNS4_1CILi1EEENSA_ILi4EEESB_EEENS1_32KernelTmaWarpSpecializedPingpongEEENS5_IJNSA_ILi64EEENSA_ILi256EEENSA_ILi128EEEEEEaNS5_IJlSB_lEEEaSK_NS4_8TiledMMAINS4_8MMA_AtomIJNS4_4SM904GMMA27MMA_64x256x32_S32S8S8_SS_TNEEEENS4_6LayoutINS5_IJSB_SB_SB_EEENS5_IJNSA_ILi0EEEST_ST_EEEEENS5_IJNS4_10UnderscoreESW_SW_EEEEENS4_23SM90_TMA_LOAD_MULTICASTENS4_14ComposedLayoutINS4_7SwizzleILi3ELi4ELi3EEENS4_18smem_ptr_flag_bitsILi8EEENSR_INS5_IJNSA_ILi8EEESI_EEENS5_IJSI_SB_EEEEEEEvNS4_8identityENS4_13SM90_TMA_LOADES19_vS1A_EENS_8epilogue10collective6detail29Sm90TmaWarpSpecializedAdapterINS1E_15DefaultEpilogueIaSK_SK_NS1D_6thread17LinearCombinationIaLi1EiiLNS1I_9ScaleType4KindE0ELNS_15FloatRoundStyleE2EaEENS1_15EpilogueDefaultEEEEEvvEEEEvNT_6ParamsE:
        .type           _ZN7cutlass13device_kernelINS_4gemm6kernel13GemmUniversalIN4cute5tupleIJiiiiEEENS1_10collective13CollectiveMmaINS1_34MainloopSm90TmaGmmaWarpSpecializedILi5ENS5_IJNS4_1CILi1EEENSA_ILi4EEESB_EEENS1_32KernelTmaWarpSpecializedPingpongEEENS5_IJNSA_ILi64EEENSA_ILi256EEENSA_ILi128EEEEEEaNS5_IJlSB_lEEEaSK_NS4_8TiledMMAINS4_8MMA_AtomIJNS4_4SM904GMMA27MMA_64x256x32_S32S8S8_SS_TNEEEENS4_6LayoutINS5_IJSB_SB_SB_EEENS5_IJNSA_ILi0EEEST_ST_EEEEENS5_IJNS4_10UnderscoreESW_SW_EEEEENS4_23SM90_TMA_LOAD_MULTICASTENS4_14ComposedLayoutINS4_7SwizzleILi3ELi4ELi3EEENS4_18smem_ptr_flag_bitsILi8EEENSR_INS5_IJNSA_ILi8EEESI_EEENS5_IJSI_SB_EEEEEEEvNS4_8identityENS4_13SM90_TMA_LOADES19_vS1A_EENS_8epilogue10collective6detail29Sm90TmaWarpSpecializedAdapterINS1E_15DefaultEpilogueIaSK_SK_NS1D_6thread17LinearCombinationIaLi1EiiLNS1I_9ScaleType4KindE0ELNS_15FloatRoundStyleE2EaEENS1_15EpilogueDefaultEEEEEvvEEEEvNT_6ParamsE,@function
        .size           _ZN7cutlass13device_kernelINS_4gemm6kernel13GemmUniversalIN4cute5tupleIJiiiiEEENS1_10collective13CollectiveMmaINS1_34MainloopSm90TmaGmmaWarpSpecializedILi5ENS5_IJNS4_1CILi1EEENSA_ILi4EEESB_EEENS1_32KernelTmaWarpSpecializedPingpongEEENS5_IJNSA_ILi64EEENSA_ILi256EEENSA_ILi128EEEEEEaNS5_IJlSB_lEEEaSK_NS4_8TiledMMAINS4_8MMA_AtomIJNS4_4SM904GMMA27MMA_64x256x32_S32S8S8_SS_TNEEEENS4_6LayoutINS5_IJSB_SB_SB_EEENS5_IJNSA_ILi0EEEST_ST_EEEEENS5_IJNS4_10UnderscoreESW_SW_EEEEENS4_23SM90_TMA_LOAD_MULTICASTENS4_14ComposedLayoutINS4_7SwizzleILi3ELi4ELi3EEENS4_18smem_ptr_flag_bitsILi8EEENSR_INS5_IJNSA_ILi8EEESI_EEENS5_IJSI_SB_EEEEEEEvNS4_8identityENS4_13SM90_TMA_LOADES19_vS1A_EENS_8epilogue10collective6detail29Sm90TmaWarpSpecializedAdapterINS1E_15DefaultEpilogueIaSK_SK_NS1D_6thread17LinearCombinationIaLi1EiiLNS1I_9ScaleType4KindE0ELNS_15FloatRoundStyleE2EaEENS1_15EpilogueDefaultEEEEEvvEEEEvNT_6ParamsE,(.L_x_335 - _ZN7cutlass13device_kernelINS_4gemm6kernel13GemmUniversalIN4cute5tupleIJiiiiEEENS1_10collective13CollectiveMmaINS1_34MainloopSm90TmaGmmaWarpSpecializedILi5ENS5_IJNS4_1CILi1EEENSA_ILi4EEESB_EEENS1_32KernelTmaWarpSpecializedPingpongEEENS5_IJNSA_ILi64EEENSA_ILi256EEENSA_ILi128EEEEEEaNS5_IJlSB_lEEEaSK_NS4_8TiledMMAINS4_8MMA_AtomIJNS4_4SM904GMMA27MMA_64x256x32_S32S8S8_SS_TNEEEENS4_6LayoutINS5_IJSB_SB_SB_EEENS5_IJNSA_ILi0EEEST_ST_EEEEENS5_IJNS4_10UnderscoreESW_SW_EEEEENS4_23SM90_TMA_LOAD_MULTICASTENS4_14ComposedLayoutINS4_7SwizzleILi3ELi4ELi3EEENS4_18smem_ptr_flag_bitsILi8EEENSR_INS5_IJNSA_ILi8EEESI_EEENS5_IJSI_SB_EEEEEEEvNS4_8identityENS4_13SM90_TMA_LOADES19_vS1A_EENS_8epilogue10collective6detail29Sm90TmaWarpSpecializedAdapterINS1E_15DefaultEpilogueIaSK_SK_NS1D_6thread17LinearCombinationIaLi1EiiLNS1I_9ScaleType4KindE0ELNS_15FloatRoundStyleE2EaEENS1_15EpilogueDefaultEEEEEvvEEEEvNT_6ParamsE)
        .other          _ZN7cutlass13device_kernelINS_4gemm6kernel13GemmUniversalIN4cute5tupleIJiiiiEEENS1_10collective13CollectiveMmaINS1_34MainloopSm90TmaGmmaWarpSpecializedILi5ENS5_IJNS4_1CILi1EEENSA_ILi4EEESB_EEENS1_32KernelTmaWarpSpecializedPingpongEEENS5_IJNSA_ILi64EEENSA_ILi256EEENSA_ILi128EEEEEEaNS5_IJlSB_lEEEaSK_NS4_8TiledMMAINS4_8MMA_AtomIJNS4_4SM904GMMA27MMA_64x256x32_S32S8S8_SS_TNEEEENS4_6LayoutINS5_IJSB_SB_SB_EEENS5_IJNSA_ILi0EEEST_ST_EEEEENS5_IJNS4_10UnderscoreESW_SW_EEEEENS4_23SM90_TMA_LOAD_MULTICASTENS4_14ComposedLayoutINS4_7SwizzleILi3ELi4ELi3EEENS4_18smem_ptr_flag_bitsILi8EEENSR_INS5_IJNSA_ILi8EEESI_EEENS5_IJSI_SB_EEEEEEEvNS4_8identityENS4_13SM90_TMA_LOADES19_vS1A_EENS_8epilogue10collective6detail29Sm90TmaWarpSpecializedAdapterINS1E_15DefaultEpilogueIaSK_SK_NS1D_6thread17LinearCombinationIaLi1EiiLNS1I_9ScaleType4KindE0ELNS_15FloatRoundStyleE2EaEENS1_15EpilogueDefaultEEEEEvvEEEEvNT_6ParamsE,@"STO_CUDA_ENTRY STV_DEFAULT"
_ZN7cutlass13device_kernelINS_4gemm6kernel13GemmUniversalIN4cute5tupleIJiiiiEEENS1_10collective13CollectiveMmaINS1_34MainloopSm90TmaGmmaWarpSpecializedILi5ENS5_IJNS4_1CILi1EEENSA_ILi4EEESB_EEENS1_32KernelTmaWarpSpecializedPingpongEEENS5_IJNSA_ILi64EEENSA_ILi256EEENSA_ILi128EEEEEEaNS5_IJlSB_lEEEaSK_NS4_8TiledMMAINS4_8MMA_AtomIJNS4_4SM904GMMA27MMA_64x256x32_S32S8S8_SS_TNEEEENS4_6LayoutINS5_IJSB_SB_SB_EEENS5_IJNSA_ILi0EEEST_ST_EEEEENS5_IJNS4_10UnderscoreESW_SW_EEEEENS4_23SM90_TMA_LOAD_MULTICASTENS4_14ComposedLayoutINS4_7SwizzleILi3ELi4ELi3EEENS4_18smem_ptr_flag_bitsILi8EEENSR_INS5_IJNSA_ILi8EEESI_EEENS5_IJSI_SB_EEEEEEEvNS4_8identityENS4_13SM90_TMA_LOADES19_vS1A_EENS_8epilogue10collective6detail29Sm90TmaWarpSpecializedAdapterINS1E_15DefaultEpilogueIaSK_SK_NS1D_6thread17LinearCombinationIaLi1EiiLNS1I_9ScaleType4KindE0ELNS_15FloatRoundStyleE2EaEENS1_15EpilogueDefaultEEEEEvvEEEEvNT_6ParamsE:
[----:B------:R-:W0:Y:S02]  /*0000*/  LDC R1, c[0x0][0x28] ;  /* 0x00000a00ff017b82 */ /* 0x000e240000000800 */
[----:B0-----:R-:W-:Y:S01]  /*0010*/  VIADD R1, R1, 0xfffffff8 ;  /* 0xfffffff801017836 */ /* 0x001fe20000000000 */
[----:B------:R-:W0:Y:S01]  /*0020*/  S2R R4, SR_TID.X ;  /* 0x0000000000047919 */ /* 0x000e220000002100 */
[----:B------:R-:W-:Y:S01]  /*0030*/  ELECT P0, URZ, PT ;  /* 0x00000000003f782f */ /* 0x000fe20003800000 */
[----:B------:R-:W-:Y:S01]  /*0040*/  BSSY B0, `(.L_x_0) ;  /* 0x000000f000007945 */ /* 0x000fe20003800000 */
[--C-:B0-----:R-:W-:Y:S02]  /*0050*/  SHF.R.U32.HI R2, RZ, 0x5, R4.reuse ;  /* 0x00000005ff027819 */ /* 0x101fe40000011604 */
[----:B------:R-:W-:-:S03]  /*0060*/  SHF.R.U32.HI R7, RZ, 0x7, R4 ;  /* 0x00000007ff077819 */ /* 0x000fc60000011604 */
[----:B------:R-:W0:Y:S04]  /*0070*/  SHFL.IDX PT, R5, R2, RZ, 0x1f ;  /* 0x00001fff02057589 */ /* 0x000e2800000e0000 */
[----:B------:R1:W2:Y:S01]  /*0080*/  SHFL.IDX PT, R10, R7, RZ, 0x1f ;  /* 0x00001fff070a7589 */ /* 0x0002a200000e0000 */
[----:B0-----:R-:W-:-:S13]  /*0090*/  ISETP.NE.OR P0, PT, R5, RZ, !P0 ;  /* 0x000000ff0500720c */ /* 0x001fda0004705670 */
[----:B-12---:R-:W-:Y:S05]  /*00a0*/  @P0 BRA `(.L_x_1) ;  /* 0x0000000000200947 */ /* 0x006fea0003800000 */
[----:B------:R-:W-:Y:S02]  /*00b0*/  ULDC.64 UR4, c[0x0][0x198] ;  /* 0x0000660000047ab9 */ /* 0x000fe40000000a00 */
[----:B------:R-:W-:Y:S02]  /*00c0*/  UIADD3 UR6, UP0, UR4, 0xf0, URZ ;  /* 0x000000f004067890 */ /* 0x000fe4000ff1e03f */
[----:B------:R-:W-:Y:S02]  /*00d0*/  UIADD3 UR4, UP1, UR4, 0x1f0, URZ ;  /* 0x000001f004047890 */ /* 0x000fe4000ff3e03f */
[----:B------:R-:W-:Y:S02]  /*00e0*/  UIADD3.X UR7, URZ, UR5, URZ, UP0, !UPT ;  /* 0x000000053f077290 */ /* 0x000fe400087fe43f */
[----:B------:R-:W-:-:S07]  /*00f0*/  UIADD3.X UR5, URZ, UR5, URZ, UP1, !UPT ;  /* 0x000000053f057290 */ /* 0x000fce0008ffe43f */
[----:B------:R0:W-:Y:S02]  /*0100*/  UTMACCTL.PF [UR6] ;  /* 0x00000000060079b9 */ /* 0x0001e40008040000 */
[----:B------:R0:W-:Y:S02]  /*0110*/  UTMACCTL.PF [UR4] ;  /* 0x00000000040079b9 */ /* 0x0001e40008040000 */
[----:B0-----:R-:W-:Y:S01]  /*0120*/  NOP ;  /* 0x0000000000007918 */ /* 0x001fe20000000000 */
.L_x_1:
[----:B------:R-:W-:Y:S05]  /*0130*/  BSYNC B0 ;  /* 0x0000000000007941 */ /* 0x000fea0003800000 */
.L_x_0:
[----:B------:R-:W0:Y:S02]  /*0140*/  SHFL.IDX PT, R8, R2, RZ, 0x1f ;  /* 0x00001fff02087589 */ /* 0x000e2400000e0000 */
[----:B0-----:R-:W-:-:S13]  /*0150*/  ISETP.NE.AND P0, PT, R8, RZ, PT ;  /* 0x000000ff0800720c */ /* 0x001fda0003f05270 */
[----:B------:R-:W-:Y:S05]  /*0160*/  @P0 BRA `(.L_x_2) ;  /* 0x0000000000600947 */ /* 0x000fea0003800000 */
[----:B------:R-:W0:Y:S01]  /*0170*/  S2UR UR8, SR_CgaCtaId ;  /* 0x00000000000879c3 */ /* 0x000e220000008800 */
[----:B------:R-:W-:Y:S01]  /*0180*/  UMOV UR4, 0x400 ;  /* 0x0000040000047882 */ /* 0x000fe20000000000 */
[----:B------:R-:W-:Y:S01]  /*0190*/  UMOV UR5, 0x1 ;  /* 0x0000000100057882 */ /* 0x000fe20000000000 */
[----:B------:R-:W-:Y:S01]  /*01a0*/  UMOV UR6, 0x4 ;  /* 0x0000000400067882 */ /* 0x000fe20000000000 */
[----:B------:R-:W-:Y:S01]  /*01b0*/  ELECT P0, URZ, PT ;  /* 0x00000000003f782f */ /* 0x000fe20003800000 */
[----:B------:R-:W-:-:S04]  /*01c0*/  UIADD3 UR6, -UR6, 0x100000, URZ ;  /* 0x0010000006067890 */ /* 0x000fc8000fffe13f */
[----:B------:R-:W-:Y:S02]  /*01d0*/  USHF.L.U32 UR7, UR6, 0xb, URZ ;  /* 0x0000000b06077899 */ /* 0x000fe4000800063f */
[----:B------:R-:W-:Y:S02]  /*01e0*/  USHF.L.U32 UR6, UR6, 0x1, URZ ;  /* 0x0000000106067899 */ /* 0x000fe4000800063f */
[----:B0-----:R-:W-:Y:S02]  /*01f0*/  ULEA UR8, UR8, UR4, 0x18 ;  /* 0x0000000408087291 */ /* 0x001fe4000f8ec03f */
[----:B------:R-:W-:-:S04]  /*0200*/  UIADD3 UR4, -UR5, 0x100000, URZ ;  /* 0x0010000005047890 */ /* 0x000fc8000fffe13f */
[----:B------:R-:W-:Y:S02]  /*0210*/  USHF.L.U32 UR5, UR4, 0xb, URZ ;  /* 0x0000000b04057899 */ /* 0x000fe4000800063f */
[----:B------:R-:W-:Y:S01]  /*0220*/  USHF.L.U32 UR4, UR4, 0x1, URZ ;  /* 0x0000000104047899 */ /* 0x000fe2000800063f */
[----:B------:R-:W0:Y:S11]  /*0230*/  FENCE.VIEW.ASYNC.S ;  /* 0x00000000000073c6 */ /* 0x000e360000000000 */
[----:B0-----:R0:W1:Y:S01]  /*0240*/  SYNCS.EXCH.64 URZ, [UR8], UR4 ;  /* 0x00000004083f75b2 */ /* 0x0010620008000100 */
[----:B------:R0:W2:Y:S01]  /*0250*/  SYNCS.EXCH.64 URZ, [UR8+0x28], UR6 ;  /* 0x00002806083f75b2 */ /* 0x0000a20008000100 */
[----:B------:R0:W3:Y:S01]  /*0260*/  SYNCS.EXCH.64 URZ, [UR8+0x8], UR4 ;  /* 0x00000804083f75b2 */ /* 0x0000e20008000100 */
[----:B------:R0:W4:Y:S01]  /*0270*/  SYNCS.EXCH.64 URZ, [UR8+0x30], UR6 ;  /* 0x00003006083f75b2 */ /* 0x0001220008000100 */
[----:B------:R0:W0:Y:S01]  /*0280*/  SYNCS.EXCH.64 URZ, [UR8+0x10], UR4 ;  /* 0x00001004083f75b2 */ /* 0x0000220008000100 */
[----:B------:R0:W0:Y:S01]  /*0290*/  SYNCS.EXCH.64 URZ, [UR8+0x38], UR6 ;  /* 0x00003806083f75b2 */ /* 0x0000220008000100 */
[----:B------:R0:W0:Y:S01]  /*02a0*/  SYNCS.EXCH.64 URZ, [UR8+0x18], UR4 ;  /* 0x00001804083f75b2 */ /* 0x0000220008000100 */
[----:B------:R0:W0:Y:S01]  /*02b0*/  SYNCS.EXCH.64 URZ, [UR8+0x40], UR6 ;  /* 0x00004006083f75b2 */ /* 0x0000220008000100 */
[----:B------:R0:W0:Y:S01]  /*02c0*/  SYNCS.EXCH.64 URZ, [UR8+0x20], UR4 ;  /* 0x00002004083f75b2 */ /* 0x0000220008000100 */
[----:B------:R0:W0:Y:S01]  /*02d0*/  SYNCS.EXCH.64 URZ, [UR8+0x48], UR6 ;  /* 0x00004806083f75b2 */ /* 0x0000220008000100 */
[----:B------:R-:W-:Y:S01]  /*02e0*/  NOP ;  /* 0x0000000000007918 */ /* 0x000fe20000000000 */
.L_x_2:
[----:B------:R-:W5:Y:S01]  /*02f0*/  SHFL.IDX PT, R11, R2, RZ, 0x1f ;  /* 0x00001fff020b7589 */ /* 0x000f6200000e0000 */
[----:B------:R-:W1:Y:S01]  /*0300*/  S2UR UR12, SR_CTAID.X ;  /* 0x00000000000c79c3 */ /* 0x000e620000002500 */
[----:B------:R-:W-:Y:S02]  /*0310*/  SHF.R.S32.HI R3, RZ, 0x1f, R4 ;  /* 0x0000001fff037819 */ /* 0x000fe40000011404 */
[----:B------:R-:W-:Y:S01]  /*0320*/  ELECT P0, URZ, PT ;  /* 0x00000000003f782f */ /* 0x000fe20003800000 */
[----:B------:R-:W2:Y:S01]  /*0330*/  SHFL.IDX PT, R9, R2, RZ, 0x1f ;  /* 0x00001fff02097589 */ /* 0x000ea200000e0000 */
[----:B------:R-:W-:Y:S02]  /*0340*/  ELECT P1, URZ, PT ;  /* 0x00000000003f782f */ /* 0x000fe40003820000 */
[----:B------:R-:W-:Y:S01]  /*0350*/  LEA.HI R3, R3, R4, RZ, 0x7 ;  /* 0x0000000403037211 */ /* 0x000fe200078f38ff */
[----:B0-----:R-:W-:Y:S01]  /*0360*/  ULDC UR4, c[0x0][0x150] ;  /* 0x0000540000047ab9 */ /* 0x001fe20000000800 */
[----:B------:R-:W0:Y:S01]  /*0370*/  S2R R6, SR_CTAID.Y ;  /* 0x0000000000067919 */ /* 0x000e220000002600 */
[----:B------:R-:W3:Y:S01]  /*0380*/  LDC R21, c[0x0][0x148] ;  /* 0x00005200ff157b82 */ /* 0x000ee20000000800 */
[----:B------:R-:W-:Y:S01]  /*0390*/  LOP3.LUT R3, R3, 0xffffff80, RZ, 0xc0, !PT ;  /* 0xffffff8003037812 */ /* 0x000fe200078ec0ff */
[----:B------:R-:W-:Y:S01]  /*03a0*/  UMOV UR11, 0x80 ;  /* 0x00000080000b7882 */ /* 0x000fe20000000000 */
[----:B------:R-:W-:Y:S01]  /*03b0*/  NOP ;  /* 0x0000000000007918 */ /* 0x000fe20000000000 */
[----:B------:R-:W-:Y:S01]  /*03c0*/  NOP ;  /* 0x0000000000007918 */ /* 0x000fe20000000000 */
[C---:B------:R-:W-:Y:S01]  /*03d0*/  VIADD R35, R10.reuse, 0xffffffff ;  /* 0xffffffff0a237836 */ /* 0x040fe20000000000 */
[----:B------:R-:W-:Y:S01]  /*03e0*/  ISETP.NE.AND P2, PT, R10, RZ, PT ;  /* 0x000000ff0a00720c */ /* 0x000fe20003f45270 */
[----:B------:R-:W-:Y:S01]  /*03f0*/  IMAD.IADD R3, R4, 0x1, -R3 ;  /* 0x0000000104037824 */ /* 0x000fe200078e0a03 */
[----:B------:R-:W4:Y:S02]  /*0400*/  LDC R15, c[0x0][0x140] ;  /* 0x00005000ff0f7b82 */ /* 0x000f240000000800 */
[----:B------:R-:W-:-:S02]  /*0410*/  ISETP.GE.U32.AND P5, PT, R35, 0x2, PT ;  /* 0x000000022300780c */ /* 0x000fc40003fa6070 */
[----:B------:R-:W-:Y:S02]  /*0420*/  SHF.R.S32.HI R0, RZ, 0x1f, R3 ;  /* 0x0000001fff007819 */ /* 0x000fe40000011403 */
[----:B-----5:R-:W-:Y:S02]  /*0430*/  ISETP.NE.OR P0, PT, R11, RZ, !P0 ;  /* 0x000000ff0b00720c */ /* 0x020fe40004705670 */
[----:B------:R-:W5:Y:S01]  /*0440*/  LDC R14, c[0x0][0x144] ;  /* 0x00005100ff0e7b82 */ /* 0x000f620000000800 */
[----:B------:R-:W-:Y:S02]  /*0450*/  SHF.R.S32.HI R11, RZ, 0x1f, R8 ;  /* 0x0000001fff0b7819 */ /* 0x000fe40000011408 */
[----:B--2---:R-:W-:Y:S02]  /*0460*/  ISETP.NE.OR P1, PT, R9, RZ, !P1 ;  /* 0x000000ff0900720c */ /* 0x004fe40004f25670 */
[----:B------:R-:W-:Y:S02]  /*0470*/  LEA.HI R11, R11, R8, RZ, 0x2 ;  /* 0x000000080b0b7211 */ /* 0x000fe400078f10ff */
[----:B-1----:R-:W-:-:S02]  /*0480*/  I2FP.F32.U32 R13, UR12 ;  /* 0x0000000c000d7c45 */ /* 0x002fc40008201000 */
[----:B------:R-:W-:Y:S02]  /*0490*/  LOP3.LUT R11, R11, 0x3ffffffc, RZ, 0xc0, !PT ;  /* 0x3ffffffc0b0b7812 */ /* 0x000fe400078ec0ff */
[----:B------:R-:W-:Y:S01]  /*04a0*/  LEA.HI R2, R0, R3, RZ, 0x3 ;  /* 0x0000000300027211 */ /* 0x000fe200078f18ff */
[----:B------:R-:W-:Y:S01]  /*04b0*/  VOTEU.ALL UP0, P0 ;  /* 0x00000000003f7886 */ /* 0x000fe20000000000 */
[----:B------:R-:W-:Y:S01]  /*04c0*/  FMUL R13, R13, UR4 ;  /* 0x000000040d0d7c20 */ /* 0x000fe20008400000 */
[----:B------:R-:W-:Y:S01]  /*04d0*/  IMAD.IADD R11, R8, 0x1, -R11 ;  /* 0x00000001080b7824 */ /* 0x000fe200078e0a0b */
[----:B0-----:R-:W-:Y:S01]  /*04e0*/  I2FP.F32.U32 R8, R6 ;  /* 0x0000000600087245 */ /* 0x001fe20000201000 */
[----:B------:R-:W-:Y:S01]  /*04f0*/  VOTEU.ALL UP1, P1 ;  /* 0x00000000003f7886 */ /* 0x000fe20000820000 */
[----:B------:R-:W0:Y:S01]  /*0500*/  @!UP0 S2UR UR7, SR_CgaCtaId ;  /* 0x00000000000789c3 */ /* 0x000e220000008800 */
[----:B------:R-:W-:Y:S01]  /*0510*/  ULDC UR4, c[0x0][0x154] ;  /* 0x0000550000047ab9 */ /* 0x000fe20000000800 */
[--C-:B------:R-:W-:Y:S01]  /*0520*/  SHF.R.S32.HI R9, RZ, 0x3, R2.reuse ;  /* 0x00000003ff097819 */ /* 0x100fe20000011402 */
[----:B------:R-:W-:Y:S01]  /*0530*/  FMUL R8, R8, UR4 ;  /* 0x0000000408087c20 */ /* 0x000fe20008400000 */
[----:B------:R-:W-:Y:S01]  /*0540*/  SHF.R.S32.HI R12, RZ, 0x1f, R2 ;  /* 0x0000001fff0c7819 */ /* 0x000fe20000011402 */
[----:B------:R-:W1:Y:S01]  /*0550*/  F2I.U32.TRUNC.NTZ R13, R13 ;  /* 0x0000000d000d7305 */ /* 0x000e62000020f000 */
[----:B------:R-:W-:Y:S01]  /*0560*/  SHF.R.S32.HI R2, RZ, 0x1f, R5 ;  /* 0x0000001fff027819 */ /* 0x000fe20000011405 */
[----:B------:R-:W-:Y:S01]  /*0570*/  UMOV UR4, 0x20 ;  /* 0x0000002000047882 */ /* 0x000fe20000000000 */
[----:B------:R-:W2:Y:S01]  /*0580*/  @!UP1 S2UR UR10, SR_CgaCtaId ;  /* 0x00000000000a99c3 */ /* 0x000ea20000008800 */
[----:B------:R-:W-:Y:S01]  /*0590*/  LEA.HI R12, R12, R9, RZ, 0x2 ;  /* 0x000000090c0c7211 */ /* 0x000fe200078f10ff */
[----:B------:R-:W-:Y:S01]  /*05a0*/  @!UP0 UMOV UR6, 0x400 ;  /* 0x0000040000068882 */ /* 0x000fe20000000000 */
[----:B------:R-:W-:Y:S01]  /*05b0*/  LEA.HI R2, R2, R5, RZ, 0x2 ;  /* 0x0000000502027211 */ /* 0x000fe200078f10ff */
[----:B------:R-:W-:-:S04]  /*05c0*/  @!UP0 UIADD3 UR4, -UR4, 0x100000, URZ ;  /* 0x0010000004048890 */ /* 0x000fc8000fffe13f */
[----:B------:R-:W-:Y:S02]  /*05d0*/  @!UP0 USHF.L.U32 UR5, UR4, 0xb, URZ ;  /* 0x0000000b04058899 */ /* 0x000fe4000800063f */
[----:B------:R-:W-:Y:S01]  /*05e0*/  @!UP0 USHF.L.U32 UR4, UR4, 0x1, URZ ;  /* 0x0000000104048899 */ /* 0x000fe2000800063f */
[----:B------:R-:W3:Y:S01]  /*05f0*/  F2I.U32.TRUNC.NTZ R8, R8 ;  /* 0x0000000800087305 */ /* 0x000ee2000020f000 */
[----:B------:R-:W-:Y:S01]  /*0600*/  LOP3.LUT R12, R12, 0xfffffffc, RZ, 0xc0, !PT ;  /* 0xfffffffc0c0c7812 */ /* 0x000fe200078ec0ff */
[----:B------:R-:W-:Y:S01]  /*0610*/  @!UP1 UMOV UR9, 0x400 ;  /* 0x0000040000099882 */ /* 0x000fe20000000000 */
[----:B------:R-:W-:Y:S01]  /*0620*/  LOP3.LUT R2, R2, 0xfffffffc, RZ, 0xc0, !PT ;  /* 0xfffffffc02027812 */ /* 0x000fe200078ec0ff */
[----:B------:R-:W-:Y:S01]  /*0630*/  VOTEU.ALL UP2, P1 ;  /* 0x00000000003f7886 */ /* 0x000fe20000840000 */
[----:B------:R-:W-:Y:S01]  /*0640*/  VOTEU.ALL UP3, P1 ;  /* 0x00000000003f7886 */ /* 0x000fe20000860000 */
[----:B------:R-:W-:Y:S01]  /*0650*/  IMAD.IADD R12, R9, 0x1, -R12 ;  /* 0x00000001090c7824 */ /* 0x000fe200078e0a0c */
[----:B------:R-:W-:Y:S01]  /*0660*/  VOTEU.ALL UP4, P1 ;  /* 0x00000000003f7886 */ /* 0x000fe20000880000 */
[----:B------:R-:W-:Y:S01]  /*0670*/  IMAD.IADD R5, R5, 0x1, -R2 ;  /* 0x0000000105057824 */ /* 0x000fe200078e0a02 */
[----:B------:R-:W-:Y:S01]  /*0680*/  VOTEU.ALL UP5, P1 ;  /* 0x00000000003f7886 */ /* 0x000fe200008a0000 */
[----:B------:R-:W-:Y:S01]  /*0690*/  IMAD R11, R11, 0x4, R12 ;  /* 0x000000040b0b7824 */ /* 0x000fe200078e020c */
[----:B0-----:R-:W-:Y:S01]  /*06a0*/  @!UP0 ULEA UR8, UR7, UR6, 0x18 ;  /* 0x0000000607088291 */ /* 0x001fe2000f8ec03f */
[----:B-1----:R-:W-:Y:S01]  /*06b0*/  IMAD.MOV R13, RZ, RZ, -R13 ;  /* 0x000000ffff0d7224 */ /* 0x002fe200078e0a0d */
[----:B------:R-:W-:-:S04]  /*06c0*/  @!UP1 UIADD3 UR6, -UR11, 0x100000, URZ ;  /* 0x001000000b069890 */ /* 0x000fc8000fffe13f */
[----:B------:R-:W-:Y:S02]  /*06d0*/  @!UP1 USHF.L.U32 UR7, UR6, 0xb, URZ ;  /* 0x0000000b06079899 */ /* 0x000fe4000800063f */
[----:B------:R-:W-:Y:S01]  /*06e0*/  @!UP1 USHF.L.U32 UR6, UR6, 0x1, URZ ;  /* 0x0000000106069899 */ /* 0x000fe2000800063f */
[----:B------:R-:W-:Y:S01]  /*06f0*/  IMAD.SHL.U32 R154, R11, 0x4, RZ ;  /* 0x000000040b9a7824 */ /* 0x000fe200078e00ff */
[----:B------:R-:W-:Y:S01]  /*0700*/  ISETP.NE.AND P1, PT, R5, 0x3, PT ;  /* 0x000000030500780c */ /* 0x000fe20003f25270 */
[----:B---3--:R-:W-:Y:S01]  /*0710*/  IMAD.MOV R24, RZ, RZ, -R8 ;  /* 0x000000ffff187224 */ /* 0x008fe200078e0a08 */
[----:B----4-:R-:W-:Y:S01]  /*0720*/  ISETP.EQ.U32.AND P3, PT, R15, 0x1, PT ;  /* 0x000000010f00780c */ /* 0x010fe20003f62070 */
[----:B------:R-:W-:Y:S01]  /*0730*/  VOTEU.ALL UP0, P0 ;  /* 0x00000000003f7886 */ /* 0x000fe20000000000 */
[----:B--2---:R-:W-:Y:S01]  /*0740*/  @!UP1 ULEA UR9, UR10, UR9, 0x18 ;  /* 0x000000090a099291 */ /* 0x004fe2000f8ec03f */
[----:B------:R-:W-:Y:S01]  /*0750*/  IMAD R9, R21, R24, R6 ;  /* 0x0000001815097224 */ /* 0x000fe200078e0206 */
[----:B------:R-:W-:Y:S01]  /*0760*/  LOP3.LUT R154, R11, 0xc, R154, 0x78, !PT ;  /* 0x0000000c0b9a7812 */ /* 0x000fe200078e789a */
[----:B-----5:R-:W-:Y:S01]  /*0770*/  IMAD R20, R14, R13, UR12 ;  /* 0x0000000c0e147e24 */ /* 0x020fe2000f8e020d */
[----:B------:R-:W-:Y:S01]  /*0780*/  VOTEU.ALL UP1, P0 ;  /* 0x00000000003f7886 */ /* 0x000fe20000020000 */
[----:B------:R-:W-:Y:S01]  /*0790*/  LOP3.LUT P0, RZ, R3, 0x7, RZ, 0xc0, !PT ;  /* 0x0000000703ff7812 */ /* 0x000fe2000780c0ff */
[----:B------:R-:W0:Y:S02]  /*07a0*/  FENCE.VIEW.ASYNC.S ;  /* 0x00000000000073c6 */ /* 0x000e240000000000 */
[----:B0-----:R0:W1:Y:S01]  /*07b0*/  @!UP0 SYNCS.EXCH.64 URZ, [UR8+0x80], UR4 ;  /* 0x00008004083f85b2 */ /* 0x0010620008000100 */
[----:B------:R-:W-:Y:S01]  /*07c0*/  ISETP.NE.AND P4, PT, R9, R154, PT ;  /* 0x0000009a0900720c */ /* 0x000fe20003f85270 */
[----:B------:R0:W2:Y:S01]  /*07d0*/  SHFL.IDX PT, R14, R7, RZ, 0x1f ;  /* 0x00001fff070e7589 */ /* 0x0000a200000e0000 */
[----:B------:R-:W-:-:S02]  /*07e0*/  ISETP.EQ.OR P1, PT, R5, RZ, !P1 ;  /* 0x000000ff0500720c */ /* 0x000fc40004f22670 */
[----:B------:R-:W-:Y:S02]  /*07f0*/  ISETP.LT.U32.AND P0, PT, R154, 0x4, !P0 ;  /* 0x000000049a00780c */ /* 0x000fe40004701070 */
[----:B------:R-:W-:Y:S02]  /*0800*/  ISETP.EQ.OR P4, PT, R20, RZ, !P4 ;  /* 0x000000ff1400720c */ /* 0x000fe40006782670 */
[----:B------:R-:W-:Y:S02]  /*0810*/  ISETP.EQ.AND P1, PT, R10, RZ, P1 ;  /* 0x000000ff0a00720c */ /* 0x000fe40000f22270 */
[----:B------:R-:W-:Y:S02]  /*0820*/  PLOP3.LUT P0, PT, P0, P4, PT, 0x80, 0x0 ;  /* 0x000000000000781c */ /* 0x000fe40000709070 */
[----:B------:R-:W-:Y:S02]  /*0830*/  SEL R16, RZ, 0x1, !P1 ;  /* 0x00000001ff107807 */ /* 0x000fe40004800000 */
[----:B------:R-:W-:Y:S01]  /*0840*/  P2R R155, PR, RZ, 0x1 ;  /* 0x00000001ff9b7803 */ /* 0x000fe20000000000 */
[----:B------:R0:W3:Y:S01]  /*0850*/  @!UP1 SYNCS.EXCH.64 URZ, [UR8+0x88], UR4 ;  /* 0x00008804083f95b2 */ /* 0x0000e20008000100 */
[----:B------:R-:W-:Y:S01]  /*0860*/  NOP ;  /* 0x0000000000007918 */ /* 0x000fe20000000000 */
[----:B------:R-:W-:Y:S01]  /*0870*/  SEL R16, R16, 0x2, P5 ;  /* 0x0000000210107807 */ /* 0x000fe20002800000 */
[----:B------:R0:W4:Y:S01]  /*0880*/  @!UP2 SYNCS.EXCH.64 URZ, [UR9+0x60], UR6 ;  /* 0x00006006093fa5b2 */ /* 0x0001220008000100 */
[----:B------:R0:W0:Y:S01]  /*0890*/  @!UP3 SYNCS.EXCH.64 URZ, [UR9+0x68], UR6 ;  /* 0x00006806093fb5b2 */ /* 0x0000220008000100 */
[----:B------:R0:W0:Y:S01]  /*08a0*/  @!UP4 SYNCS.EXCH.64 URZ, [UR9+0x70], UR6 ;  /* 0x00007006093fc5b2 */ /* 0x0000220008000100 */
[----:B------:R0:W0:Y:S01]  /*08b0*/  @!UP5 SYNCS.EXCH.64 URZ, [UR9+0x78], UR6 ;  /* 0x00007806093fd5b2 */ /* 0x0000220008000100 */
[----:B------:R-:W-:Y:S01]  /*08c0*/  NOP ;  /* 0x0000000000007918 */ /* 0x000fe20000000000 */
[----:B-1----:R-:W-:Y:S05]  /*08d0*/  @!P3 BRA `(.L_x_3) ;  /* 0x000000000008b947 */ /* 0x002fea0003800000 */
[----:B0--34-:R-:W-:Y:S01]  /*08e0*/  UCGABAR_ARV ;  /* 0x00000000000079c7 */ /* 0x019fe20008000000 */
[----:B------:R-:W-:Y:S05]  /*08f0*/  BRA `(.L_x_4) ;  /* 0x0000000000047947 */ /* 0x000fea0003800000 */
.L_x_3:
[----:B0--34-:R-:W-:Y:S01]  /*0900*/  NOP ;  /* 0x0000000000007918 */ /* 0x019fe20000000000 */
.L_x_4:
[----:B------:R-:W-:Y:S01]  /*0910*/  ULDC.64 UR4, c[0x0][0x598] ;  /* 0x0001660000047ab9 */ /* 0x000fe20000000a00 */
[----:B------:R-:W-:Y:S01]  /*0920*/  ULDC.64 UR36, c[0x0][0x208] ;  /* 0x0000820000247ab9 */ /* 0x000fe20000000a00 */
[----:B------:R-:W-:-:S04]  /*0930*/  ISETP.NE.U32.AND P0, PT, RZ, UR4, PT ;  /* 0x00000004ff007c0c */ /* 0x000fc8000bf05070 */
[----:B------:R-:W-:-:S13]  /*0940*/  ISETP.NE.AND.EX P0, PT, RZ, UR5, PT, P0 ;  /* 0x00000005ff007c0c */ /* 0x000fda000bf05300 */
[----:B------:R-:W-:Y:S05]  /*0950*/  @!P0 BRA `(.L_x_5) ;  /* 0x00000000001c8947 */ /* 0x000fea0003800000 */
[----:B------:R-:W0:Y:S02]  /*0960*/  LDC.64 R8, c[0x0][0x598] ;  /* 0x00016600ff087b82 */ /* 0x000e240000000a00 */
[----:B0-----:R-:W3:Y:S02]  /*0970*/  LDG.E.64 R8, desc[UR36][R8.64] ;  /* 0x0000002408087981 */ /* 0x001ee4000c1e1b00 */
[----:B---3--:R-:W-:-:S04]  /*0980*/  ISETP.NE.U32.AND P0, PT, R8, RZ, PT ;  /* 0x000000ff0800720c */ /* 0x008fc80003f05070 */
[----:B------:R-:W-:-:S13]  /*0990*/  ISETP.NE.AND.EX P0, PT, R9, RZ, PT, P0 ;  /* 0x000000ff0900720c */ /* 0x000fda0003f05300 */
[----:B------:R-:W-:Y:S05]  /*09a0*/  @!P0 BRA `(.L_x_5) ;  /* 0x0000000000088947 */ /* 0x000fea0003800000 */
[----:B------:R0:W5:Y:S01]  /*09b0*/  LD.E R153, desc[UR36][R8.64] ;  /* 0x0000002408997980 */ /* 0x000162000c101900 */
[----:B------:R-:W-:Y:S05]  /*09c0*/  BRA `(.L_x_6) ;  /* 0x0000000000247947 */ /* 0x000fea0003800000 */
.L_x_5:
[----:B------:R-:W-:Y:S02]  /*09d0*/  ULDC.64 UR4, c[0x0][0x588] ;  /* 0x0001620000047ab9 */ /* 0x000fe40000000a00 */
[----:B------:R-:W-:-:S04]  /*09e0*/  ISETP.NE.U32.AND P0, PT, RZ, UR4, PT ;  /* 0x00000004ff007c0c */ /* 0x000fc8000bf05070 */
[----:B------:R-:W-:-:S13]  /*09f0*/  ISETP.NE.AND.EX P0, PT, RZ, UR5, PT, P0 ;  /* 0x00000005ff007c0c */ /* 0x000fda000bf05300 */
[----:B------:R-:W-:Y:S05]  /*0a00*/  @!P0 BRA `(.L_x_7) ;  /* 0x00000000000c8947 */ /* 0x000fea0003800000 */
[----:B------:R-:W0:Y:S02]  /*0a10*/  LDC.64 R8, c[0x0][0x588] ;  /* 0x00016200ff087b82 */ /* 0x000e240000000a00 */
[----:B0-----:R1:W5:Y:S01]  /*0a20*/  LDG.E R153, desc[UR36][R8.64] ;  /* 0x0000002408997981 */ /* 0x001362000c1e1900 */
[----:B------:R-:W-:Y:S05]  /*0a30*/  BRA `(.L_x_6) ;  /* 0x0000000000087947 */ /* 0x000fea0003800000 */
.L_x_7:
[----:B------:R-:W-:Y:S02]  /*0a40*/  ULDC UR4, c[0x0][0x580] ;  /* 0x0001600000047ab9 */ /* 0x000fe40000000800 */
[----:B------:R-:W-:-:S07]  /*0a50*/  IMAD.U32 R153, RZ, RZ, UR4 ;  /* 0x00000004ff997e24 */ /* 0x000fce000f8e00ff */
.L_x_6:
[----:B------:R-:W-:Y:S02]  /*0a60*/  ULDC.64 UR4, c[0x0][0x5a0] ;  /* 0x0001680000047ab9 */ /* 0x000fe40000000a00 */
[----:B------:R-:W-:-:S04]  /*0a70*/  ISETP.NE.U32.AND P0, PT, RZ, UR4, PT ;  /* 0x00000004ff007c0c */ /* 0x000fc8000bf05070 */
[----:B------:R-:W-:-:S13]  /*0a80*/  ISETP.NE.AND.EX P0, PT, RZ, UR5, PT, P0 ;  /* 0x00000005ff007c0c */ /* 0x000fda000bf05300 */
[----:B------:R-:W-:Y:S05]  /*0a90*/  @!P0 BRA `(.L_x_8) ;  /* 0x00000000001c8947 */ /* 0x000fea0003800000 */
[----:B01----:R-:W0:Y:S02]  /*0aa0*/  LDC.64 R8, c[0x0][0x5a0] ;  /* 0x00016800ff087b82 */ /* 0x003e240000000a00 */
[----:B0-----:R-:W3:Y:S02]  /*0ab0*/  LDG.E.64 R8, desc[UR36][R8.64] ;  /* 0x0000002408087981 */ /* 0x001ee4000c1e1b00 */
[----:B---3--:R-:W-:-:S04]  /*0ac0*/  ISETP.NE.U32.AND P0, PT, R8, RZ, PT ;  /* 0x000000ff0800720c */ /* 0x008fc80003f05070 */
[----:B------:R-:W-:-:S13]  /*0ad0*/  ISETP.NE.AND.EX P0, PT, R9, RZ, PT, P0 ;  /* 0x000000ff0900720c */ /* 0x000fda0003f05300 */
[----:B------:R-:W-:Y:S05]  /*0ae0*/  @!P0 BRA `(.L_x_8) ;  /* 0x0000000000088947 */ /* 0x000fea0003800000 */
[----:B------:R0:W5:Y:S01]  /*0af0*/  LD.E R152, desc[UR36][R8.64] ;  /* 0x0000002408987980 */ /* 0x000162000c101900 */
[----:B------:R-:W-:Y:S05]  /*0b00*/  BRA `(.L_x_9) ;  /* 0x0000000000247947 */ /* 0x000fea0003800000 */
.L_x_8:
[----:B------:R-:W-:Y:S02]  /*0b10*/  ULDC.64 UR4, c[0x0][0x590] ;  /* 0x0001640000047ab9 */ /* 0x000fe40000000a00 */
[----:B------:R-:W-:-:S04]  /*0b20*/  ISETP.NE.U32.AND P0, PT, RZ, UR4, PT ;  /* 0x00000004ff007c0c */ /* 0x000fc8000bf05070 */
[----:B------:R-:W-:-:S13]  /*0b30*/  ISETP.NE.AND.EX P0, PT, RZ, UR5, PT, P0 ;  /* 0x00000005ff007c0c */ /* 0x000fda000bf05300 */
[----:B------:R-:W-:Y:S05]  /*0b40*/  @!P0 BRA `(.L_x_10) ;  /* 0x00000000000c8947 */ /* 0x000fea0003800000 */
[----:B01----:R-:W0:Y:S02]  /*0b50*/  LDC.64 R8, c[0x0][0x590] ;  /* 0x00016400ff087b82 */ /* 0x003e240000000a00 */
[----:B0-----:R1:W5:Y:S01]  /*0b60*/  LDG.E R152, desc[UR36][R8.64] ;  /* 0x0000002408987981 */ /* 0x001362000c1e1900 */
[----:B------:R-:W-:Y:S05]  /*0b70*/  BRA `(.L_x_9) ;  /* 0x0000000000087947 */ /* 0x000fea0003800000 */
.L_x_10:
[----:B------:R-:W-:Y:S02]  /*0b80*/  ULDC UR4, c[0x0][0x584] ;  /* 0x0001610000047ab9 */ /* 0x000fe40000000800 */
[----:B------:R-:W-:-:S07]  /*0b90*/  IMAD.U32 R152, RZ, RZ, UR4 ;  /* 0x00000004ff987e24 */ /* 0x000fce000f8e00ff */
.L_x_9:
[----:B------:R-:W3:Y:S01]  /*0ba0*/  LDC R2, c[0x0][0x65c] ;  /* 0x00019700ff027b82 */ /* 0x000ee20000000800 */
[----:B------:R-:W-:Y:S01]  /*0bb0*/  ULDC UR6, c[0x0][0x28c] ;  /* 0x0000a30000067ab9 */ /* 0x000fe20000000800 */
[----:B------:R-:W-:Y:S01]  /*0bc0*/  ISETP.NE.AND P0, PT, R10, 0x2, PT ;  /* 0x000000020a00780c */ /* 0x000fe20003f05270 */
[----:B------:R-:W-:Y:S01]  /*0bd0*/  UIADD3 UR6, UR6, 0x7f, URZ ;  /* 0x0000007f06067890 */ /* 0x000fe2000fffe03f */
[----:B01----:R-:W-:Y:S01]  /*0be0*/  IMAD.U32 R8, RZ, RZ, UR12 ;  /* 0x0000000cff087e24 */ /* 0x003fe2000f8e00ff */
[----:B------:R-:W-:Y:S01]  /*0bf0*/  UMOV UR38, URZ ;  /* 0x0000003f00267c82 */ /* 0x000fe20008000000 */
[----:B------:R-:W-:Y:S01]  /*0c00*/  IMAD.MOV.U32 R9, RZ, RZ, RZ ;  /* 0x000000ffff097224 */ /* 0x000fe200078e00ff */
[----:B------:R-:W-:Y:S01]  /*0c10*/  USHF.R.S32.HI UR7, URZ, 0x1f, UR6 ;  /* 0x0000001f3f077899 */ /* 0x000fe20008011406 */
[----:B------:R-:W-:Y:S01]  /*0c20*/  UMOV UR39, URZ ;  /* 0x0000003f00277c82 */ /* 0x000fe20008000000 */
[----:B------:R-:W-:Y:S02]  /*0c30*/  ULDC.64 UR8, c[0x0][0x650] ;  /* 0x0001940000087ab9 */ /* 0x000fe40000000a00 */
[----:B------:R-:W-:-:S04]  /*0c40*/  ULEA.HI UR7, UR7, UR6, URZ, 0x7 ;  /* 0x0000000607077291 */ /* 0x000fc8000f8f383f */
[----:B------:R-:W-:Y:S01]  /*0c50*/  USHF.R.S32.HI UR40, URZ, 0x7, UR7 ;  /* 0x000000073f287899 */ /* 0x000fe20008011407 */
[----:B---3--:R-:W-:-:S13]  /*0c60*/  ISETP.NE.AND P1, PT, R2, 0x1, PT ;  /* 0x000000010200780c */ /* 0x008fda0003f25270 */
[----:B------:R-:W0:Y:S01]  /*0c70*/  @P1 LDC R19, c[0x0][0x10] ;  /* 0x00000400ff131b82 */ /* 0x000e220000000800 */
[----:B------:R-:W-:Y:S02]  /*0c80*/  @P1 IMAD.MOV.U32 R7, RZ, RZ, RZ ;  /* 0x000000ffff071224 */ /* 0x000fe400078e00ff */
[----:B------:R-:W-:-:S05]  /*0c90*/  @P1 IMAD.MOV.U32 R17, RZ, RZ, RZ ;  /* 0x000000ffff111224 */ /* 0x000fca00078e00ff */
[----:B------:R-:W1:Y:S01]  /*0ca0*/  @!P1 LDC R11, c[0x0][0xc] ;  /* 0x00000300ff0b9b82 */ /* 0x000e620000000800 */
[----:B------:R-:W-:Y:S01]  /*0cb0*/  ULDC UR4, c[0x0][0xc] ;  /* 0x0000030000047ab9 */ /* 0x000fe20000000800 */
[----:B------:R-:W-:Y:S02]  /*0cc0*/  ULDC UR5, c[0x0][0x10] ;  /* 0x0000040000057ab9 */ /* 0x000fe40000000800 */
[----:B------:R-:W-:-:S04]  /*0cd0*/  UIMAD.WIDE.U32 UR4, UR4, UR5, URZ ;  /* 0x00000005040472a5 */ /* 0x000fc8000f8e003f */
[----:B------:R-:W3:Y:S01]  /*0ce0*/  LDC R2, c[0x0][0x14] ;  /* 0x00000500ff027b82 */ /* 0x000ee20000000800 */
[----:B0-----:R-:W-:-:S04]  /*0cf0*/  @P1 IMAD.WIDE.U32 R18, R19, UR12, R6 ;  /* 0x0000000c13121c25 */ /* 0x001fc8000f8e0006 */
[----:B------:R-:W-:Y:S02]  /*0d00*/  @P1 IMAD.IADD R17, R19, 0x1, R17 ;  /* 0x0000000113111824 */ /* 0x000fe400078e0211 */
[----:B-1----:R-:W-:-:S04]  /*0d10*/  @!P1 IMAD.WIDE.U32 R8, R6, R11, R8 ;  /* 0x0000000b06089225 */ /* 0x002fc800078e0008 */
[----:B------:R-:W-:Y:S02]  /*0d20*/  @!P1 IMAD.MOV.U32 R18, RZ, RZ, R8 ;  /* 0x000000ffff129224 */ /* 0x000fe400078e0008 */
[----:B------:R-:W-:Y:S02]  /*0d30*/  @!P1 IMAD.MOV.U32 R17, RZ, RZ, R9 ;  /* 0x000000ffff119224 */ /* 0x000fe400078e0009 */
[----:B---3--:R-:W-:-:S04]  /*0d40*/  IMAD.WIDE.U32 R12, R2, UR4, RZ ;  /* 0x00000004020c7c25 */ /* 0x008fc8000f8e00ff */
[----:B------:R-:W-:Y:S01]  /*0d50*/  IMAD R23, R2, UR5, RZ ;  /* 0x0000000502177c24 */ /* 0x000fe2000f8e02ff */
[----:B------:R0:W-:Y:S03]  /*0d60*/  STL.64 [R1], R12 ;  /* 0x0000000c01007387 */ /* 0x0001e60000100a00 */
[----:B------:R-:W-:Y:S01]  /*0d70*/  IMAD.IADD R23, R13, 0x1, R23 ;  /* 0x000000010d177824 */ /* 0x000fe200078e0217 */
[----:B------:R-:W-:Y:S06]  /*0d80*/  @P0 BRA `(.L_x_11) ;  /* 0x0000000000200947 */ /* 0x000fec0003800000 */
[----:B------:R-:W-:Y:S01]  /*0d90*/  UISETP.GE.U32.AND UP0, UPT, UR40, 0x5, UPT ;  /* 0x000000052800788c */ /* 0x000fe2000bf06070 */
[----:B------:R-:W-:Y:S01]  /*0da0*/  IADD3 R18, P0, R18, R12, RZ ;  /* 0x0000000c12127210 */ /* 0x000fe20007f1e0ff */
[----:B------:R-:W-:Y:S01]  /*0db0*/  UIMAD.WIDE.U32 UR4, UR40, -0x33333333, URZ ;  /* 0xcccccccd280478a5 */ /* 0x000fe2000f8e003f */
[----:B------:R-:W-:-:S03]  /*0dc0*/  UMOV UR39, URZ ;  /* 0x0000003f00277c82 */ /* 0x000fc60008000000 */
[----:B------:R-:W-:Y:S01]  /*0dd0*/  USHF.R.U32.HI UR4, URZ, 0x2, UR5 ;  /* 0x000000023f047899 */ /* 0x000fe20008011605 */
[----:B------:R-:W-:-:S03]  /*0de0*/  IMAD.X R17, R23, 0x1, R17, P0 ;  /* 0x0000000117117824 */ /* 0x000fc600000e0611 */
[----:B------:R-:W-:Y:S02]  /*0df0*/  UIMAD UR38, UR4, -0x5, UR40 ;  /* 0xfffffffb042678a4 */ /* 0x000fe4000f8e0228 */
[----:B------:R-:W-:-:S12]  /*0e00*/  @UP0 ULOP3.LUT UR39, UR4, 0x1, URZ, 0xc0, !UPT ;  /* 0x0000000104270892 */ /* 0x000fd8000f8ec03f */
.L_x_11:
[----:B------:R-:W-:Y:S01]  /*0e10*/  ISETP.GE.U32.AND P0, PT, R18, UR8, PT ;  /* 0x0000000812007c0c */ /* 0x000fe2000bf06070 */
[----:B------:R-:W-:Y:S01]  /*0e20*/  IMAD.MOV.U32 R19, RZ, RZ, -0x1 ;  /* 0xffffffffff137424 */ /* 0x000fe200078e00ff */
[----:B------:R-:W-:Y:S01]  /*0e30*/  PRMT R8, RZ, 0x7610, R8 ;  /* 0x00007610ff087816 */ /* 0x000fe20000000008 */
[----:B------:R-:W-:Y:S01]  /*0e40*/  IMAD.MOV.U32 R22, RZ, RZ, -0x1 ;  /* 0xffffffffff167424 */ /* 0x000fe200078e00ff */
[----:B------:R-:W-:Y:S01]  /*0e50*/  ISETP.GE.U32.AND.EX P0, PT, R17, UR9, PT, P0 ;  /* 0x0000000911007c0c */ /* 0x000fe2000bf06100 */
[----:B------:R-:W-:-:S12]  /*0e60*/  IMAD.MOV.U32 R2, RZ, RZ, -0x1 ;  /* 0xffffffffff027424 */ /* 0x000fd800078e00ff */
[----:B------:R-:W-:Y:S05]  /*0e70*/  @P0 BRA `(.L_x_12) ;  /* 0x00000004002c0947 */ /* 0x000fea0003800000 */
[----:B------:R-:W1:Y:S01]  /*0e80*/  LDC.64 R26, c[0x0][0x628] ;  /* 0x00018a00ff1a7b82 */ /* 0x000e620000000a00 */
[----:B------:R-:W-:Y:S02]  /*0e90*/  IMAD.MOV.U32 R8, RZ, RZ, R18 ;  /* 0x000000ffff087224 */ /* 0x000fe400078e0012 */
[----:B------:R-:W-:-:S05]  /*0ea0*/  IMAD.MOV.U32 R9, RZ, RZ, R17 ;  /* 0x000000ffff097224 */ /* 0x000fca00078e0011 */
[----:B------:R-:W3:Y:S08]  /*0eb0*/  LDC R2, c[0x0][0x630] ;  /* 0x00018c00ff027b82 */ /* 0x000ef00000000800 */
[----:B------:R-:W4:Y:S01]  /*0ec0*/  LDC.64 R28, c[0x0][0x620] ;  /* 0x00018800ff1c7b82 */ /* 0x000f220000000a00 */
[----:B-1----:R-:W-:-:S04]  /*0ed0*/  ISETP.NE.U32.AND P0, PT, R26, RZ, PT ;  /* 0x000000ff1a00720c */ /* 0x002fc80003f05070 */
[----:B------:R-:W-:-:S13]  /*0ee0*/  ISETP.NE.AND.EX P0, PT, R27, RZ, PT, P0 ;  /* 0x000000ff1b00720c */ /* 0x000fda0003f05300 */
[----:B---34-:R-:W-:Y:S05]  /*0ef0*/  @!P0 BRA `(.L_x_13) ;  /* 0x0000000000288947 */ /* 0x018fea0003800000 */
[----:B0-----:R-:W0:Y:S02]  /*0f00*/  LDC R13, c[0x0][0x634] ;  /* 0x00018d00ff0d7b82 */ /* 0x001e240000000800 */
[----:B0-----:R-:W-:-:S05]  /*0f10*/  IADD3 R13, P0, R18, R13, RZ ;  /* 0x0000000d120d7210 */ /* 0x001fca0007f1e0ff */
[----:B------:R-:W-:-:S04]  /*0f20*/  IMAD.X R15, RZ, RZ, R17, P0 ;  /* 0x000000ffff0f7224 */ /* 0x000fc800000e0611 */
[----:B------:R-:W-:-:S04]  /*0f30*/  IMAD.WIDE.U32 R8, R15, R26, RZ ;  /* 0x0000001a0f087225 */ /* 0x000fc800078e00ff */
[----:B------:R-:W-:-:S04]  /*0f40*/  IMAD.WIDE.U32 R10, P0, R13, R27, R8 ;  /* 0x0000001b0d0a7225 */ /* 0x000fc80007800008 */
[----:B------:R-:W-:-:S04]  /*0f50*/  IMAD.WIDE.U32 R8, R13, R26, RZ ;  /* 0x0000001a0d087225 */ /* 0x000fc800078e00ff */
[----:B------:R-:W-:Y:S01]  /*0f60*/  IMAD.X R13, RZ, RZ, RZ, P0 ;  /* 0x000000ffff0d7224 */ /* 0x000fe200000e06ff */
[----:B------:R-:W-:Y:S01]  /*0f70*/  IADD3 RZ, P0, R9, R10, RZ ;  /* 0x0000000a09ff7210 */ /* 0x000fe20007f1e0ff */
[----:B------:R-:W-:-:S04]  /*0f80*/  IMAD.MOV.U32 R12, RZ, RZ, R11 ;  /* 0x000000ffff0c7224 */ /* 0x000fc800078e000b */
[----:B------:R-:W-:-:S08]  /*0f90*/  IMAD.WIDE.U32.X R8, R15, R27, R12, P0 ;  /* 0x0000001b0f087225 */ /* 0x000fd000000e040c */
.L_x_13:
[----:B------:R-:W1:Y:S01]  /*0fa0*/  LDC.64 R32, c[0x0][0x640] ;  /* 0x00019000ff207b82 */ /* 0x000e620000000a00 */
[-C--:B------:R-:W-:Y:S01]  /*0fb0*/  SHF.R.U64 R30, R8, R2.reuse, R9 ;  /* 0x00000002081e7219 */ /* 0x080fe20000001209 */
[----:B------:R-:W-:Y:S01]  /*0fc0*/  IMAD.MOV.U32 R19, RZ, RZ, R17 ;  /* 0x000000ffff137224 */ /* 0x000fe200078e0011 */
[----:B------:R-:W-:Y:S02]  /*0fd0*/  SHF.R.U32.HI R2, RZ, R2, R9 ;  /* 0x00000002ff027219 */ /* 0x000fe40000011609 */
[----:B------:R-:W-:-:S03]  /*0fe0*/  IADD3 R11, P0, RZ, -R30, RZ ;  /* 0x8000001eff0b7210 */ /* 0x000fc60007f1e0ff */
[----:B------:R-:W3:Y:S02]  /*0ff0*/  LDC R10, c[0x0][0x618] ;  /* 0x00018600ff0a7b82 */ /* 0x000ee40000000800 */
[----:B------:R-:W-:-:S04]  /*1000*/  IMAD.X R9, RZ, RZ, ~R2, P0 ;  /* 0x000000ffff097224 */ /* 0x000fc800000e0e02 */
[-C--:B------:R-:W-:Y:S02]  /*1010*/  IMAD R2, R9, R28.reuse, RZ ;  /* 0x0000001c09027224 */ /* 0x080fe400078e02ff */
[----:B0-----:R-:W0:Y:S01]  /*1020*/  LDC R13, c[0x0][0x608] ;  /* 0x00018200ff0d7b82 */ /* 0x001e220000000800 */
[----:B------:R-:W-:-:S04]  /*1030*/  IMAD.WIDE.U32 R8, R11, R28, R18 ;  /* 0x0000001c0b087225 */ /* 0x000fc800078e0012 */
[----:B------:R-:W-:Y:S02]  /*1040*/  IMAD R11, R11, R29, R2 ;  /* 0x0000001d0b0b7224 */ /* 0x000fe400078e0202 */
[----:B------:R-:W-:Y:S01]  /*1050*/  IMAD.MOV.U32 R2, RZ, RZ, -0x1 ;  /* 0xffffffffff027424 */ /* 0x000fe200078e00ff */
[----:B------:R-:W4:Y:S01]  /*1060*/  LDC R31, c[0x0][0x658] ;  /* 0x00019600ff1f7b82 */ /* 0x000f220000000800 */
[----:B------:R-:W-:Y:S01]  /*1070*/  IMAD.IADD R9, R9, 0x1, R11 ;  /* 0x0000000109097824 */ /* 0x000fe200078e020b */
[----:B-1----:R-:W-:Y:S01]  /*1080*/  ISETP.NE.U32.AND P0, PT, R32, RZ, PT ;  /* 0x000000ff2000720c */ /* 0x002fe20003f05070 */
[----:B------:R-:W-:-:S03]  /*1090*/  IMAD.MOV.U32 R28, RZ, RZ, 0x1 ;  /* 0x00000001ff1c7424 */ /* 0x000fc600078e00ff */
[----:B------:R-:W-:Y:S02]  /*10a0*/  ISETP.NE.AND.EX P0, PT, R33, RZ, PT, P0 ;  /* 0x000000ff2100720c */ /* 0x000fe40003f05300 */
[----:B------:R-:W1:Y:S01]  /*10b0*/  LDC R27, c[0x0][0x600] ;  /* 0x00018000ff1b7b82 */ /* 0x000e620000000800 */
[-CC-:B---3--:R-:W-:Y:S02]  /*10c0*/  SHF.R.U64 R25, R8, R10.reuse, R9.reuse ;  /* 0x0000000a08197219 */ /* 0x188fe40000001209 */
[----:B------:R-:W-:-:S05]  /*10d0*/  SHF.R.U32.HI R8, RZ, R10, R9 ;  /* 0x0000000aff087219 */ /* 0x000fca0000011609 */
[----:B------:R-:W3:Y:S01]  /*10e0*/  LDC R22, c[0x0][0x648] ;  /* 0x00019200ff167b82 */ /* 0x000ee20000000800 */
[-CC-:B0-----:R-:W-:Y:S02]  /*10f0*/  SHF.R.U64 R34, R25, R13.reuse, R8.reuse ;  /* 0x0000000d19227219 */ /* 0x181fe40000001208 */
[----:B------:R-:W-:-:S05]  /*1100*/  SHF.R.U32.HI R8, RZ, R13, R8 ;  /* 0x0000000dff087219 */ /* 0x000fca0000011608 */
[----:B------:R-:W0:Y:S01]  /*1110*/  LDC R26, c[0x0][0x638] ;  /* 0x00018e00ff1a7b82 */ /* 0x000e220000000800 */
[-CC-:B----4-:R-:W-:Y:S02]  /*1120*/  SHF.R.U64 R36, R34, R31.reuse, R8.reuse ;  /* 0x0000001f22247219 */ /* 0x190fe40000001208 */
[-C--:B------:R-:W-:Y:S02]  /*1130*/  SHF.L.U32 R2, R2, R31.reuse, RZ ;  /* 0x0000001f02027219 */ /* 0x080fe400000006ff */
[----:B------:R-:W-:Y:S01]  /*1140*/  SHF.R.U32.HI R9, RZ, R31, R8 ;  /* 0x0000001fff097219 */ /* 0x000fe20000011608 */
[----:B------:R-:W-:Y:S01]  /*1150*/  IMAD.MOV.U32 R8, RZ, RZ, R36 ;  /* 0x000000ffff087224 */ /* 0x000fe200078e0024 */
[----:B------:R-:W-:Y:S01]  /*1160*/  LOP3.LUT R15, RZ, R2, RZ, 0x33, !PT ;  /* 0x00000002ff0f7212 */ /* 0x000fe200078e33ff */
[----:B------:R-:W4:Y:S01]  /*1170*/  LDC R29, c[0x0][0x610] ;  /* 0x00018400ff1d7b82 */ /* 0x000f220000000800 */
[----:B------:R-:W-:Y:S05]  /*1180*/  @!P0 BRA `(.L_x_14) ;  /* 0x0000000000288947 */ /* 0x000fea0003800000 */
[----:B------:R-:W2:Y:S02]  /*1190*/  LDC R13, c[0x0][0x64c] ;  /* 0x00019300ff0d7b82 */ /* 0x000ea40000000800 */
[----:B--2---:R-:W-:-:S05]  /*11a0*/  IADD3 R13, P0, R36, R13, RZ ;  /* 0x0000000d240d7210 */ /* 0x004fca0007f1e0ff */
        /* <DEDUP_REMOVED lines=8> */
.L_x_14:
[----:B---3--:R-:W-:Y:S01]  /*1230*/  SHF.R.U64 R7, R8, R22, R9 ;  /* 0x0000001608077219 */ /* 0x008fe20000001209 */
[----:B-1----:R-:W-:Y:S01]  /*1240*/  VIADD R8, R27, 0xffffffff ;  /* 0xffffffff1b087836 */ /* 0x002fe20000000000 */
[----:B------:R-:W-:Y:S01]  /*1250*/  SHF.L.U32 R2, R28, R31, RZ ;  /* 0x0000001f1c027219 */ /* 0x000fe200000006ff */
[----:B------:R-:W-:Y:S01]  /*1260*/  @P1 IMAD R20, R21, R24, R6 ;  /* 0x0000001815141224 */ /* 0x000fe200078e0206 */
[----:B------:R-:W-:Y:S01]  /*1270*/  LOP3.LUT R15, R34, R15, RZ, 0xc0, !PT ;  /* 0x0000000f220f7212 */ /* 0x000fe200078ec0ff */
[----:B------:R-:W-:Y:S01]  /*1280*/  IMAD.MOV R9, RZ, RZ, -R7 ;  /* 0x000000ffff097224 */ /* 0x000fe200078e0a07 */
[----:B------:R-:W-:Y:S01]  /*1290*/  LOP3.LUT R8, R25, R8, RZ, 0xc0, !PT ;  /* 0x0000000819087212 */ /* 0x000fe200078ec0ff */
[----:B------:R-:W-:Y:S02]  /*12a0*/  IMAD.MOV.U32 R6, RZ, RZ, 0x1 ;  /* 0x00000001ff067424 */ /* 0x000fe400078e00ff */
[----:B------:R-:W-:Y:S02]  /*12b0*/  IMAD R15, R2, R7, R15 ;  /* 0x00000007020f7224 */ /* 0x000fe400078e020f */
[----:B0-----:R-:W-:-:S02]  /*12c0*/  IMAD R2, R9, R26, R36 ;  /* 0x0000001a09027224 */ /* 0x001fc400078e0224 */
[----:B----4-:R-:W-:Y:S02]  /*12d0*/  IMAD R19, R15, R29, R20 ;  /* 0x0000001d0f137224 */ /* 0x010fe400078e0214 */
[--C-:B------:R-:W-:Y:S01]  /*12e0*/  IMAD R2, R2, R27, R8.reuse ;  /* 0x0000001b02027224 */ /* 0x100fe200078e0208 */
[----:B------:R-:W-:-:S04]  /*12f0*/  PRMT R8, R6, 0x7610, R8 ;  /* 0x0000761006087816 */ /* 0x000fc80000000008 */
[----:B------:R-:W-:Y:S02]  /*1300*/  SEL R22, R2, R19, !P1 ;  /* 0x0000001302167207 */ /* 0x000fe40004800000 */
[----:B------:R-:W-:Y:S01]  /*1310*/  SEL R19, R19, R2, !P1 ;  /* 0x0000000213137207 */ /* 0x000fe20004800000 */
[----:B------:R-:W-:-:S07]  /*1320*/  IMAD.MOV.U32 R2, RZ, RZ, R30 ;  /* 0x000000ffff027224 */ /* 0x000fce00078e001e */
.L_x_12:
[----:B------:R-:W-:Y:S05]  /*1330*/  @!P3 BRA `(.L_x_15) ;  /* 0x00000000000cb947 */ /* 0x000fea0003800000 */
[----:B------:R-:W-:Y:S01]  /*1340*/  UCGABAR_WAIT ;  /* 0x0000000000007dc7 */ /* 0x000fe20008000000 */
[----:B------:R-:W-:Y:S01]  /*1350*/  CCTL.IVALL ;  /* 0x00000000ff00798f */ /* 0x000fe20002000000 */
[----:B------:R-:W-:Y:S05]  /*1360*/  BRA `(.L_x_16) ;  /* 0x0000000000047947 */ /* 0x000fea0003800000 */
.L_x_15:
[----:B------:R-:W-:Y:S06]  /*1370*/  BAR.SYNC.DEFER_BLOCKING 0x0 ;  /* 0x0000000000007b1d */ /* 0x000fec0000010000 */
.L_x_16:
[----:B------:R-:W-:Y:S05]  /*1380*/  @!P2 BRA `(.L_x_17) ;  /* 0x000000780024a947 */ /* 0x000fea0003800000 */
[----:B------:R-:W-:-:S13]  /*1390*/  ISETP.GT.U32.AND P0, PT, R35, 0x1, PT ;  /* 0x000000012300780c */ /* 0x000fda0003f04070 */
[----:B------:R-:W-:Y:S05]  /*13a0*/  @P0 EXIT ;  /* 0x000000000000094d */ /* 0x000fea0003800000 */
.L_x_18:
[----:B------:R-:W-:-:S08]  /*13b0*/  NOP ;  /* 0x0000000000007918 */ /* 0x000fd00000000000 */
[----:B------:R-:W1:Y:S02]  /*13c0*/  USETMAXREG.TRY_ALLOC.CTAPOOL UP0, 0xe8 ;  /* 0x000000e8000079c8 */ /* 0x000e640008000600 */
[----:B-1----:R-:W-:-:S13]  /*13d0*/  PLOP3.LUT P0, PT, PT, PT, UP0, 0x80, 0x0 ;  /* 0x000000000000781c */ /* 0x002fda0003f0f008 */
[----:B------:R-:W-:Y:S05]  /*13e0*/  @!P0 BRA `(.L_x_18) ;  /* 0xfffffffc00f08947 */ /* 0x000fea000383ffff */
[----:B------:R-:W-:-:S13]  /*13f0*/  LOP3.LUT P0, RZ, R8, 0xff, RZ, 0xc0, !PT ;  /* 0x000000ff08ff7812 */ /* 0x000fda000780c0ff */
[----:B------:R-:W-:Y:S05]  /*1400*/  @!P0 EXIT ;  /* 0x000000000000894d */ /* 0x000fea0003800000 */
[----:B------:R-:W1:Y:S01]  /*1410*/  S2UR UR4, SR_CgaCtaId ;  /* 0x00000000000479c3 */ /* 0x000e620000008800 */
[----:B--2---:R-:W-:Y:S01]  /*1420*/  VIADD R14, R14, 0xffffffff ;  /* 0xffffffff0e0e7836 */ /* 0x004fe20000000000 */
[CC--:B------:R-:W-:Y:S01]  /*1430*/  LEA.HI R4, R0.reuse, R3.reuse, RZ, 0x2 ;  /* 0x0000000300047211 */ /* 0x0c0fe200078f10ff */
[----:B------:R-:W-:Y:S01]  /*1440*/  UMOV UR41, 0x400 ;  /* 0x0000040000297882 */ /* 0x000fe20000000000 */
[----:B------:R-:W-:Y:S01]  /*1450*/  LEA.HI R0, R0, R3, RZ, 0x5 ;  /* 0x0000000300007211 */ /* 0x000fe200078f28ff */
[----:B------:R-:W-:Y:S01]  /*1460*/  UISETP.LT.AND UP0, UPT, UR40, 0x1, UPT ;  /* 0x000000012800788c */ /* 0x000fe2000bf01270 */
[----:B------:R-:W-:Y:S01]  /*1470*/  R2UR UR42, R14 ;  /* 0x000000000e2a72ca */ /* 0x000fe200000e0000 */
[----:B------:R-:W-:Y:S01]  /*1480*/  ULDC UR5, c[0x0][0x284] ;  /* 0x0000a10000057ab9 */ /* 0x000fe20000000800 */
[--C-:B------:R-:W-:Y:S01]  /*1490*/  SHF.R.S32.HI R156, RZ, 0x2, R4.reuse ;  /* 0x00000002ff9c7819 */ /* 0x100fe20000011404 */
[----:B------:R-:W-:Y:S01]  /*14a0*/  USEL UR43, UR40, 0x1, UP0 ;  /* 0x00000001282b7887 */ /* 0x000fe20008000000 */
[----:B------:R-:W-:Y:S01]  /*14b0*/  SHF.R.S32.HI R5, RZ, 0x1f, R4 ;  /* 0x0000001fff057819 */ /* 0x000fe20000011404 */
[----:B------:R-:W-:Y:S01]  /*14c0*/  USHF.L.U32 UR44, UR40, 0x1, URZ ;  /* 0x00000001282c7899 */ /* 0x000fe2000800063f */
[----:B------:R-:W-:Y:S01]  /*14d0*/  LOP3.LUT R158, R4, 0xfffffffc, RZ, 0xc0, !PT ;  /* 0xfffffffc049e7812 */ /* 0x000fe200078ec0ff */
[----:B------:R-:W-:Y:S01]  /*14e0*/  UIADD3 UR43, -UR43, UR40, URZ ;  /* 0x000000282b2b7290 */ /* 0x000fe2000fffe13f */
[----:B------:R-:W-:-:S02]  /*14f0*/  LEA.HI R5, R5, R156, RZ, 0x3 ;  /* 0x0000009c05057211 */ /* 0x000fc400078f18ff */
[----:B------:R-:W-:Y:S01]  /*1500*/  ISETP.NE.AND P0, PT, R14, RZ, PT ;  /* 0x000000ff0e00720c */ /* 0x000fe20003f05270 */
[----:B------:R-:W-:Y:S01]  /*1510*/  IMAD.IADD R158, R3, 0x1, -R158 ;  /* 0x00000001039e7824 */ /* 0x000fe200078e0a9e */
[----:B------:R-:W-:Y:S01]  /*1520*/  LOP3.LUT R5, R5, 0xfffffff8, RZ, 0xc0, !PT ;  /* 0xfffffff805057812 */ /* 0x000fe200078ec0ff */
[----:B------:R-:W-:Y:S01]  /*1530*/  USHF.L.U32 UR42, UR42, 0x3, URZ ;  /* 0x000000032a2a7899 */ /* 0x000fe2000800063f */
[----:B------:R-:W-:-:S03]  /*1540*/  SEL R165, RZ, 0x1, P0 ;  /* 0x00000001ffa57807 */ /* 0x000fc60000000000 */
[----:B------:R-:W-:Y:S01]  /*1550*/  IMAD.IADD R156, R156, 0x1, -R5 ;  /* 0x000000019c9c7824 */ /* 0x000fe200078e0a05 */
[----:B-1----:R-:W-:Y:S01]  /*1560*/  ULEA UR41, UR4, UR41, 0x18 ;  /* 0x0000002904297291 */ /* 0x002fe2000f8ec03f */
[----:B------:R-:W-:Y:S01]  /*1570*/  SHF.R.S32.HI R5, RZ, 0x5, R0 ;  /* 0x00000005ff057819 */ /* 0x000fe20000011400 */
[----:B------:R-:W-:Y:S02]  /*1580*/  IMAD.U32 R160, RZ, RZ, UR42 ;  /* 0x0000002affa07e24 */ /* 0x000fe4000f8e00ff */
[----:B------:R-:W-:Y:S01]  /*1590*/  UIADD3 UR45, UR41, 0x60, URZ ;  /* 0x00000060292d7890 */ /* 0x000fe2000fffe03f */
[--C-:B------:R-:W-:Y:S01]  /*15a0*/  SHF.R.S32.HI R157, RZ, 0x1f, R156.reuse ;  /* 0x0000001fff9d7819 */ /* 0x100fe2000001149c */
[C-C-:B------:R-:W-:Y:S01]  /*15b0*/  IMAD R163, R5.reuse, -0x10, -R156.reuse ;  /* 0xfffffff005a37824 */ /* 0x140fe200078e0a9c */
[C---:B------:R-:W-:Y:S02]  /*15c0*/  LOP3.LUT R162, R160.reuse, 0x8, RZ, 0xc0, !PT ;  /* 0x00000008a0a27812 */ /* 0x040fe400078ec0ff */
[----:B------:R-:W-:Y:S01]  /*15d0*/  LOP3.LUT R160, R160, 0x8, RZ, 0xc, !PT ;  /* 0x00000008a0a07812 */ /* 0x000fe200078e0cff */
[----:B------:R-:W-:Y:S01]  /*15e0*/  IMAD.U32 R161, RZ, RZ, UR45 ;  /* 0x0000002dffa17e24 */ /* 0x000fe2000f8e00ff */
[----:B------:R-:W-:Y:S01]  /*15f0*/  LOP3.LUT R162, R162, 0x18, RZ, 0x3c, !PT ;  /* 0x00000018a2a27812 */ /* 0x000fe200078e3cff */
[----:B------:R-:W-:-:S04]  /*1600*/  IMAD.WIDE R156, R5, 0x10, R156 ;  /* 0x00000010059c7825 */ /* 0x000fc800078e029c */
[----:B------:R-:W-:Y:S02]  /*1610*/  VIADD R159, R161, UR42 ;  /* 0x0000002aa19f7c36 */ /* 0x000fe40008000000 */
[----:B------:R-:W-:-:S07]  /*1620*/  VIADD R163, R163, UR5 ;  /* 0x00000005a3a37c36 */ /* 0x000fce0008000000 */
.L_x_298:
[----:B------:R-:W-:Y:S01]  /*1630*/  SHF.L.U32 R0, R165, 0x1f, RZ ;  /* 0x0000001fa5007819 */ /* 0x000fe200000006ff */
[----:B------:R-:W-:Y:S02]  /*1640*/  ULDC UR4, c[0x0][0x28c] ;  /* 0x0000a30000047ab9 */ /* 0x000fe40000000800 */
[----:B------:R-:W-:Y:S01]  /*1650*/  ISETP.LT.AND P1, PT, RZ, UR4, PT ;  /* 0x00000004ff007c0c */ /* 0x000fe2000bf21270 */
[----:B------:R-:W1:Y:S02]  /*1660*/  SYNCS.PHASECHK.TRANS64.TRYWAIT P0, [R161+UR42], R0 ;  /* 0x00000000a10075a7 */ /* 0x000e64000800016a */
[----:B-1-34-:R-:W-:Y:S10]  /*1670*/  @!P0 BRA `(.L_x_19) ;  /* 0x0000008400a48947 */ /* 0x01aff40003800000 */
.L_x_321:
[----:B------:R-:W-:Y:S05]  /*1680*/  @P1 BRA `(.L_x_20) ;  /* 0x0000000000401947 */ /* 0x000fea0003800000 */
[----:B-1----:R-:W-:Y:S01]  /*1690*/  MOV R0, 0x0 ;  /* 0x0000000000007802 */ /* 0x002fe20000000f00 */
[----:B------:R-:W-:Y:S01]  /*16a0*/  ULDC.64 UR4, c[0x4][0x68] ;  /* 0x01001a0000047ab9 */ /* 0x000fe20000000a00 */
[----:B------:R-:W-:Y:S01]  /*16b0*/  ULDC.64 UR6, c[0x4][0x8] ;  /* 0x0100020000067ab9 */ /* 0x000fe20000000a00 */
[----:B------:R-:W-:Y:S01]  /*16c0*/  IMAD.U32 R4, RZ, RZ, UR4 ;  /* 0x00000004ff047e24 */ /* 0x000fe2000f8e00ff */
[----:B------:R1:W2:Y:S01]  /*16d0*/  LDC.64 R14, c[0x4][R0] ;  /* 0x01000000000e7b82 */ /* 0x0002a20000000a00 */
[----:B------:R-:W-:Y:S01]  /*16e0*/  IMAD.U32 R5, RZ, RZ, UR5 ;  /* 0x00000005ff057e24 */ /* 0x000fe2000f8e00ff */
[----:B------:R-:W-:Y:S01]  /*16f0*/  ULDC.64 UR4, c[0x4][0x70] ;  /* 0x01001c0000047ab9 */ /* 0x000fe20000000a00 */
[----:B------:R-:W-:Y:S02]  /*1700*/  IMAD.U32 R10, RZ, RZ, UR6 ;  /* 0x00000006ff0a7e24 */ /* 0x000fe4000f8e00ff */
[----:B------:R-:W-:Y:S02]  /*1710*/  IMAD.U32 R6, RZ, RZ, UR4 ;  /* 0x00000004ff067e24 */ /* 0x000fe4000f8e00ff */
[----:B------:R-:W-:-:S02]  /*1720*/  IMAD.U32 R7, RZ, RZ, UR5 ;  /* 0x00000005ff077e24 */ /* 0x000fc4000f8e00ff */
[----:B------:R-:W-:Y:S02]  /*1730*/  IMAD.U32 R11, RZ, RZ, UR7 ;  /* 0x00000007ff0b7e24 */ /* 0x000fe4000f8e00ff */
[----:B------:R-:W-:Y:S02]  /*1740*/  IMAD.MOV.U32 R8, RZ, RZ, 0x1e1 ;  /* 0x000001e1ff087424 */ /* 0x000fe400078e00ff */
[----:B0-----:R-:W-:Y:S02]  /*1750*/  IMAD.MOV.U32 R12, RZ, RZ, 0x1 ;  /* 0x00000001ff0c7424 */ /* 0x001fe400078e00ff */
[----:B-1----:R-:W-:-:S07]  /*1760*/  IMAD.MOV.U32 R13, RZ, RZ, RZ ;  /* 0x000000ffff0d7224 */ /* 0x002fce00078e00ff */
[----:B------:R-:W-:-:S07]  /*1770*/  LEPC R20, `(.L_x_20) ;  /* 0x000000001014794e */ /* 0x000fce0000000000 */
[----:B--2--5:R-:W-:Y:S05]  /*1780*/  CALL.ABS.NOINC R14 ;  /* 0x000000000e007343 */ /* 0x024fea0003c00000 */
.L_x_20:
[----:B-1----:R-:W-:-:S04]  /*1790*/  LOP3.LUT R0, R16, 0x1, RZ, 0xfc, !PT ;  /* 0x0000000110007812 */ /* 0x002fc800078efcff */
[----:B------:R-:W-:-:S13]  /*17a0*/  ISETP.NE.AND P0, PT, R0, 0x3, PT ;  /* 0x000000030000780c */ /* 0x000fda0003f05270 */
[----:B------:R-:W-:Y:S05]  /*17b0*/  @!P0 BRA `(.L_x_21) ;  /* 0x0000000000048947 */ /* 0x000fea0003800000 */
[----:B------:R-:W-:Y:S01]  /*17c0*/  BPT.TRAP 0x1 ;  /* 0x000000040000795c */ /* 0x000fe20000300000 */
.L_x_21:
[----:B------:R-:W-:Y:S02]  /*17d0*/  IMAD.U32 R3, RZ, RZ, UR38 ;  /* 0x00000026ff037e24 */ /* 0x000fe4000f8e00ff */
[----:B------:R-:W-:-:S03]  /*17e0*/  IMAD.U32 R0, RZ, RZ, UR39 ;  /* 0x00000027ff007e24 */ /* 0x000fc6000f8e00ff */
[----:B------:R-:W-:Y:S02]  /*17f0*/  LEA R3, R3, UR41, 0x3 ;  /* 0x0000002903037c11 */ /* 0x000fe4000f8e18ff */
[----:B------:R-:W-:-:S04]  /*1800*/  SHF.L.U32 R0, R0, 0x1f, RZ ;  /* 0x0000001f00007819 */ /* 0x000fc800000006ff */
[----:B------:R1:W2:Y:S01]  /*1810*/  SYNCS.PHASECHK.TRANS64.TRYWAIT P1, [R3+URZ], R0 ;  /* 0x00000000030075a7 */ /* 0x0002a2000802017f */
[----:B------:R-:W-:Y:S05]  /*1820*/  @!P0 BRA `(.L_x_22) ;  /* 0x0000000000048947 */ /* 0x000fea0003800000 */
[----:B------:R-:W-:Y:S01]  /*1830*/  BPT.TRAP 0x1 ;  /* 0x000000040000795c */ /* 0x000fe20000300000 */
.L_x_22:
[----:B------:R-:W-:-:S05]  /*1840*/  IMAD.U32 R4, RZ, RZ, UR43 ;  /* 0x0000002bff047e24 */ /* 0x000fca000f8e00ff */
[----:B------:R-:W-:Y:S01]  /*1850*/  ISETP.GE.AND P2, PT, R4, 0x1, PT ;  /* 0x000000010400780c */ /* 0x000fe20003f46270 */
[----:B--2---:R-:W-:-:S12]  /*1860*/  @P1 BRA `(.L_x_23) ;  /* 0x0000000000081947 */ /* 0x004fd80003800000 */
[----:B------:R-:W2:Y:S02]  /*1870*/  SYNCS.PHASECHK.TRANS64.TRYWAIT P1, [R3+URZ], R0 ;  /* 0x00000000030075a7 */ /* 0x000ea4000802017f */
[----:B--2---:R-:W-:Y:S05]  /*1880*/  @!P1 BRA `(.L_x_24) ;  /* 0x0000008400349947 */ /* 0x004fea0003800000 */
.L_x_23:
[----:B------:R-:W-:Y:S05]  /*1890*/  WARPSYNC.ALL ;  /* 0x0000000000007948 */ /* 0x000fea0003800000 */
[----:B------:R-:W-:Y:S01]  /*18a0*/  UIADD3 UR4, UR41, 0x180, URZ ;  /* 0x0000018029047890 */ /* 0x000fe2000fffe03f */
[----:B------:R-:W-:Y:S01]  /*18b0*/  WARPGROUP.ARRIVE ;  /* 0x00000000000079c5 */ /* 0x000fe20000000000 */
[----:B------:R-:W-:Y:S02]  /*18c0*/  UIADD3 UR5, UR41, 0xa180, URZ ;  /* 0x0000a18029057890 */ /* 0x000fe4000fffe03f */
[----:B------:R-:W-:Y:S02]  /*18d0*/  USHF.R.U32.HI UR4, URZ, 0x4, UR4 ;  /* 0x000000043f047899 */ /* 0x000fe40008011604 */
[----:B------:R-:W-:-:S02]  /*18e0*/  USHF.R.U32.HI UR5, URZ, 0x4, UR5 ;  /* 0x000000043f057899 */ /* 0x000fc40008011605 */
[----:B------:R-:W-:Y:S02]  /*18f0*/  ULOP3.LUT UR4, UR4, 0x3fff, URZ, 0xc0, !UPT ;  /* 0x00003fff04047892 */ /* 0x000fe4000f8ec03f */
[----:B------:R-:W-:Y:S02]  /*1900*/  ULOP3.LUT UR5, UR5, 0x3fff, URZ, 0xc0, !UPT ;  /* 0x00003fff05057892 */ /* 0x000fe4000f8ec03f */
[----:B------:R-:W-:Y:S02]  /*1910*/  ULOP3.LUT UR8, UR4, 0x10000, URZ, 0xfc, !UPT ;  /* 0x0001000004087892 */ /* 0x000fe4000f8efc3f */
[----:B------:R-:W-:Y:S02]  /*1920*/  ULOP3.LUT UR9, UR5, 0x10000, URZ, 0xfc, !UPT ;  /* 0x0001000005097892 */ /* 0x000fe4000f8efc3f */
[----:B------:R-:W-:Y:S02]  /*1930*/  ULEA UR10, UR38, UR8, 0x9 ;  /* 0x00000008260a7291 */ /* 0x000fe4000f8e483f */
[----:B------:R-:W-:Y:S01]  /*1940*/  ULEA UR11, UR38, UR9, 0xb ;  /* 0x00000009260b7291 */ /* 0x000fe2000f8e583f */
[----:B------:R-:W-:Y:S01]  /*1950*/  UMOV UR5, 0x40000040 ;  /* 0x4000004000057882 */ /* 0x000fe20000000000 */
[----:B------:R-:W-:-:S03]  /*1960*/  UMOV UR7, 0x40000040 ;  /* 0x4000004000077882 */ /* 0x000fc60000000000 */
[----:B------:R-:W-:Y:S02]  /*1970*/  UMOV UR4, UR10 ;  /* 0x0000000a00047c82 */ /* 0x000fe40008000000 */
[----:B------:R-:W-:Y:S02]  /*1980*/  UMOV UR6, UR11 ;  /* 0x0000000b00067c82 */ /* 0x000fe40008000000 */
[----:B------:R-:W-:Y:S01]  /*1990*/  IGMMA.64x256x32.S8.S8 R24, gdesc[UR4], RZ, !UPT, gsb0 ;  /* 0x06600000041879f1 */ /* 0x000fe2000c0410ff */
[----:B------:R-:W-:Y:S02]  /*19a0*/  UIADD3 UR4, UR10, 0x2, URZ ;  /* 0x000000020a047890 */ /* 0x000fe4000fffe03f */
[----:B------:R-:W-:Y:S01]  /*19b0*/  UIADD3 UR6, UR11, 0x2, URZ ;  /* 0x000000020b067890 */ /* 0x000fe2000fffe03f */
[----:B------:R-:W-:Y:S01]  /*19c0*/  UMOV UR5, 0x40000040 ;  /* 0x4000004000057882 */ /* 0x000fe20000000000 */
[----:B------:R-:W-:Y:S01]  /*19d0*/  UMOV UR7, 0x40000040 ;  /* 0x4000004000077882 */ /* 0x000fe20000000000 */
[----:B------:R-:W-:-:S02]  /*19e0*/  WARPGROUP.DEPBAR.LE gsb0, 0x0 ;  /* 0x00008000000079c5 */ /* 0x000fc40000010000 */
[----:B------:R-:W-:-:S06]  /*19f0*/  WARPGROUP.ARRIVE ;  /* 0x00000000000079c5 */ /* 0x000fcc0000000000 */
[----:B------:R-:W-:Y:S01]  /*1a00*/  IGMMA.64x256x32.S8.S8 R24, gdesc[UR4], R24, gsb0 ;  /* 0x06600000041879f1 */ /* 0x000fe20008041018 */
[----:B------:R-:W-:Y:S02]  /*1a10*/  UIADD3 UR4, UR10, 0x4, URZ ;  /* 0x000000040a047890 */ /* 0x000fe4000fffe03f */
[----:B------:R-:W-:Y:S01]  /*1a20*/  UIADD3 UR6, UR11, 0x4, URZ ;  /* 0x000000040b067890 */ /* 0x000fe2000fffe03f */
[----:B------:R-:W-:Y:S01]  /*1a30*/  UMOV UR5, 0x40000040 ;  /* 0x4000004000057882 */ /* 0x000fe20000000000 */
[----:B------:R-:W-:Y:S01]  /*1a40*/  UMOV UR7, 0x40000040 ;  /* 0x4000004000077882 */ /* 0x000fe20000000000 */
[----:B------:R-:W-:Y:S02]  /*1a50*/  WARPGROUP.DEPBAR.LE gsb0, 0x0 ;  /* 0x00008000000079c5 */ /* 0x000fe40000010000 */
        /* <DEDUP_REMOVED lines=8> */
[----:B------:R-:W-:Y:S03]  /*1ae0*/  IGMMA.64x256x32.S8.S8 R24, gdesc[UR4], R24, gsb0 ;  /* 0x06600000041879f1 */ /* 0x000fe60008041018 */
[----:B------:R-:W-:Y:S02]  /*1af0*/  WARPGROUP.DEPBAR.LE gsb0, 0x0 ;  /* 0x00008000000079c5 */ /* 0x000fe40000010000 */
[----:B------:R-:W-:Y:S05]  /*1b00*/  @!P2 BRA `(.L_x_25) ;  /* 0x000000040014a947 */ /* 0x000fea0003800000 */
[----:B------:R-:W-:Y:S01]  /*1b10*/  UIADD3 UR4, UR38, 0x1, URZ ;  /* 0x0000000126047890 */ /* 0x000fe2000fffe03f */
[----:B-12---:R-:W-:Y:S02]  /*1b20*/  IMAD.U32 R0, RZ, RZ, UR43 ;  /* 0x0000002bff007e24 */ /* 0x006fe4000f8e00ff */
[----:B------:R-:W-:Y:S01]  /*1b30*/  IMAD.U32 R3, RZ, RZ, UR38 ;  /* 0x00000026ff037e24 */ /* 0x000fe2000f8e00ff */
[----:B------:R-:W-:-:S04]  /*1b40*/  UISETP.NE.AND UP0, UPT, UR4, 0x5, UPT ;  /* 0x000000050400788c */ /* 0x000fc8000bf05270 */
[----:B------:R-:W-:Y:S02]  /*1b50*/  USEL UR5, URZ, 0x1, UP0 ;  /* 0x000000013f057887 */ /* 0x000fe40008000000 */
[----:B------:R-:W-:Y:S02]  /*1b60*/  USEL UR10, UR4, URZ, UP0 ;  /* 0x0000003f040a7287 */ /* 0x000fe40008000000 */
[----:B------:R-:W-:-:S06]  /*1b70*/  ULOP3.LUT UR5, UR39, UR5, URZ, 0x3c, !UPT ;  /* 0x0000000527057292 */ /* 0x000fcc000f8e3c3f */
[----:B------:R-:W-:-:S07]  /*1b80*/  IMAD.U32 R6, RZ, RZ, UR5 ;  /* 0x00000005ff067e24 */ /* 0x000fce000f8e00ff */
.L_x_32:
[----:B------:R-:W-:Y:S05]  /*1b90*/  @!P0 BRA `(.L_x_26) ;  /* 0x0000000000048947 */ /* 0x000fea0003800000 */
[----:B------:R-:W-:Y:S01]  /*1ba0*/  BPT.TRAP 0x1 ;  /* 0x000000040000795c */ /* 0x000fe20000300000 */
.L_x_26:
[----:B------:R-:W-:Y:S01]  /*1bb0*/  ULEA UR4, UR10, UR41, 0x3 ;  /* 0x000000290a047291 */ /* 0x000fe2000f8e183f */
[----:B------:R-:W-:-:S08]  /*1bc0*/  SHF.L.U32 R4, R6, 0x1f, RZ ;  /* 0x0000001f06047819 */ /* 0x000fd000000006ff */
[----:B------:R1:W2:Y:S01]  /*1bd0*/  SYNCS.PHASECHK.TRANS64.TRYWAIT P1, [UR4], R4 ;  /* 0x00000004ff0075a7 */ /* 0x0002a20008020144 */
[----:B------:R-:W-:Y:S05]  /*1be0*/  @!P0 BRA `(.L_x_27) ;  /* 0x0000000000048947 */ /* 0x000fea0003800000 */
[----:B------:R-:W-:Y:S01]  /*1bf0*/  BPT.TRAP 0x1 ;  /* 0x000000040000795c */ /* 0x000fe20000300000 */
.L_x_27:
[----:B--2---:R-:W-:Y:S05]  /*1c00*/  @P1 BRA `(.L_x_28) ;  /* 0x0000000000081947 */ /* 0x004fea0003800000 */
[----:B------:R-:W2:Y:S02]  /*1c10*/  SYNCS.PHASECHK.TRANS64.TRYWAIT P1, [UR4], R4 ;  /* 0x00000004ff0075a7 */ /* 0x000ea40008020144 */
[----:B--2---:R-:W-:Y:S05]  /*1c20*/  @!P1 BRA `(.L_x_29) ;  /* 0x0000008000609947 */ /* 0x004fea0003800000 */
.L_x_28:
[----:B------:R-:W-:Y:S01]  /*1c30*/  ULEA UR11, UR10, UR8, 0x9 ;  /* 0x000000080a0b7291 */ /* 0x000fe2000f8e483f */
[----:B------:R-:W-:Y:S01]  /*1c40*/  WARPGROUP.ARRIVE ;  /* 0x00000000000079c5 */ /* 0x000fe20000000000 */
[----:B------:R-:W-:Y:S01]  /*1c50*/  ULEA UR12, UR10, UR9, 0xb ;  /* 0x000000090a0c7291 */ /* 0x000fe2000f8e583f */
[----:B------:R-:W-:Y:S01]  /*1c60*/  UMOV UR5, 0x40000040 ;  /* 0x4000004000057882 */ /* 0x000fe20000000000 */
[----:B------:R-:W-:-:S03]  /*1c70*/  UMOV UR7, 0x40000040 ;  /* 0x4000004000077882 */ /* 0x000fc60000000000 */
[----:B------:R-:W-:Y:S02]  /*1c80*/  UMOV UR4, UR11 ;  /* 0x0000000b00047c82 */ /* 0x000fe40008000000 */
[----:B------:R-:W-:Y:S02]  /*1c90*/  UMOV UR6, UR12 ;  /* 0x0000000c00067c82 */ /* 0x000fe40008000000 */
[----:B------:R-:W-:Y:S01]  /*1ca0*/  IGMMA.64x256x32.S8.S8 R24, gdesc[UR4], R24, gsb0 ;  /* 0x06600000041879f1 */ /* 0x000fe20008041018 */
        /* <DEDUP_REMOVED lines=23> */
[----:B------:R-:W-:Y:S01]  /*1e20*/  BPT.TRAP 0x1 ;  /* 0x000000040000795c */ /* 0x000fe20000300000 */
.L_x_30:
[----:B------:R-:W-:-:S13]  /*1e30*/  ISETP.NE.AND P1, PT, R155, RZ, PT ;  /* 0x000000ff9b00720c */ /* 0x000fda0003f25270 */
[----:B-12---:R-:W-:-:S05]  /*1e40*/  @P1 LEA R4, R3, UR41, 0x3 ;  /* 0x0000002903041c11 */ /* 0x006fca000f8e18ff */
[----:B------:R-:W-:-:S05]  /*1e50*/  @P1 VIADD R5, R4, 0x28 ;  /* 0x0000002804051836 */ /* 0x000fca0000000000 */
[----:B------:R-:W-:-:S04]  /*1e60*/  @P1 PRMT R5, R154, 0x654, R5 ;  /* 0x000006549a051816 */ /* 0x000fc80000000005 */
[----:B------:R1:W-:Y:S01]  /*1e70*/  @P1 SYNCS.ARRIVE.TRANS64.RED.A1T0 RZ, [R5+URZ], RZ ;  /* 0x000000ff05ff19a7 */ /* 0x0003e2000810043f */
[----:B------:R-:W-:-:S13]  /*1e80*/  ISETP.GT.U32.AND P1, PT, R16, 0x1, PT ;  /* 0x000000011000780c */ /* 0x000fda0003f24070 */
[----:B-1----:R-:W-:Y:S05]  /*1e90*/  @P1 BRA `(.L_x_31) ;  /* 0x0000000000041947 */ /* 0x002fea0003800000 */
[----:B------:R-:W-:Y:S01]  /*1ea0*/  BPT.TRAP 0x1 ;  /* 0x000000040000795c */ /* 0x000fe20000300000 */
.L_x_31:
[----:B------:R-:W-:Y:S01]  /*1eb0*/  UIADD3 UR10, UR10, 0x1, URZ ;  /* 0x000000010a0a7890 */ /* 0x000fe2000fffe03f */
[C---:B------:R-:W-:Y:S01]  /*1ec0*/  ISETP.GT.AND P2, PT, R0.reuse, 0x1, PT ;  /* 0x000000010000780c */ /* 0x040fe20003f44270 */
[----:B------:R-:W-:Y:S02]  /*1ed0*/  VIADD R3, R3, 0x1 ;  /* 0x0000000103037836 */ /* 0x000fe40000000000 */
[----:B------:R-:W-:Y:S01]  /*1ee0*/  UISETP.NE.AND UP0, UPT, UR10, 0x5, UPT ;  /* 0x000000050a00788c */ /* 0x000fe2000bf05270 */
[----:B------:R-:W-:Y:S02]  /*1ef0*/  VIADD R0, R0, 0xffffffff ;  /* 0xffffffff00007836 */ /* 0x000fe40000000000 */
[C---:B------:R-:W-:Y:S01]  /*1f00*/  ISETP.NE.AND P1, PT, R3.reuse, 0x5, PT ;  /* 0x000000050300780c */ /* 0x040fe20003f25270 */
[----:B------:R-:W-:Y:S02]  /*1f10*/  USEL UR4, URZ, 0x1, UP0 ;  /* 0x000000013f047887 */ /* 0x000fe40008000000 */
[----:B------:R-:W-:Y:S01]  /*1f20*/  USEL UR10, UR10, URZ, UP0 ;  /* 0x0000003f0a0a7287 */ /* 0x000fe20008000000 */
[----:B------:R-:W-:-:S03]  /*1f30*/  SEL R3, R3, RZ, P1 ;  /* 0x000000ff03037207 */ /* 0x000fc60000800000 */
[----:B------:R-:W-:Y:S01]  /*1f40*/  LOP3.LUT R6, R6, UR4, RZ, 0x3c, !PT ;  /* 0x0000000406067c12 */ /* 0x000fe2000f8e3cff */
[----:B------:R-:W-:Y:S07]  /*1f50*/  @P2 BRA `(.L_x_32) ;  /* 0xfffffffc000c2947 */ /* 0x000fee000383ffff */
.L_x_25:
[----:B-12---:R-:W1:Y:S01]  /*1f60*/  LDC R0, c[0x0][0x28c] ;  /* 0x0000a300ff007b82 */ /* 0x006e620000000800 */
[----:B------:R2:W-:Y:S01]  /*1f70*/  SYNCS.ARRIVE.TRANS64.A1T0 RZ, [R160+UR45], RZ ;  /* 0x000000ffa0ff79a7 */ /* 0x0005e2000810002d */
[----:B-1----:R-:W-:-:S13]  /*1f80*/  ISETP.GE.AND P1, PT, R0, 0x1, PT ;  /* 0x000000010000780c */ /* 0x002fda0003f26270 */
[----:B--2---:R-:W-:Y:S05]  /*1f90*/  @!P1 BRA `(.L_x_33) ;  /* 0x0000000000449947 */ /* 0x004fea0003800000 */
[----:B------:R-:W-:Y:S05]  /*1fa0*/  @!P0 BRA `(.L_x_34) ;  /* 0x0000000000048947 */ /* 0x000fea0003800000 */
[----:B------:R-:W-:Y:S01]  /*1fb0*/  BPT.TRAP 0x1 ;  /* 0x000000040000795c */ /* 0x000fe20000300000 */
.L_x_34:
[----:B------:R-:W-:-:S13]  /*1fc0*/  ISETP.NE.AND P0, PT, R155, RZ, PT ;  /* 0x000000ff9b00720c */ /* 0x000fda0003f05270 */
[----:B------:R-:W-:-:S05]  /*1fd0*/  VOTEU.ANY UP0, P0 ;  /* 0x00000000003f7886 */ /* 0x000fca0000000100 */
[----:B------:R-:W-:-:S06]  /*1fe0*/  @UP0 UIADD3 UR4, UR43, UR38, URZ ;  /* 0x000000262b040290 */ /* 0x000fcc000fffe03f */
[----:B------:R-:W-:Y:S02]  /*1ff0*/  IMAD.U32 R4, RZ, RZ, UR4 ;  /* 0x00000004ff047e24 */ /* 0x000fe4000f8e00ff */
[----:B------:R-:W-:Y:S02]  /*2000*/  IMAD.U32 R3, RZ, RZ, UR4 ;  /* 0x00000004ff037e24 */ /* 0x000fe4000f8e00ff */
[----:B------:R-:W-:-:S05]  /*2010*/  @P0 IMAD.WIDE.U32 R4, R4, -0x33333333, RZ ;  /* 0xcccccccd04040825 */ /* 0x000fca00078e00ff */
[----:B------:R-:W-:-:S05]  /*2020*/  @P0 SHF.R.U32.HI R0, RZ, 0x2, R5 ;  /* 0x00000002ff000819 */ /* 0x000fca0000011605 */
[----:B------:R-:W-:-:S05]  /*2030*/  @P0 IMAD R0, R0, -0x5, R3 ;  /* 0xfffffffb00000824 */ /* 0x000fca00078e0203 */
[----:B------:R-:W-:-:S05]  /*2040*/  @P0 LEA R0, R0, UR41, 0x3 ;  /* 0x0000002900000c11 */ /* 0x000fca000f8e18ff */
[----:B------:R-:W-:-:S05]  /*2050*/  @P0 VIADD R3, R0, 0x28 ;  /* 0x0000002800030836 */ /* 0x000fca0000000000 */
[----:B------:R-:W-:-:S04]  /*2060*/  @P0 PRMT R3, R154, 0x654, R3 ;  /* 0x000006549a030816 */ /* 0x000fc80000000003 */
[----:B------:R1:W-:Y:S01]  /*2070*/  @P0 SYNCS.ARRIVE.TRANS64.RED.A1T0 RZ, [R3+URZ], RZ ;  /* 0x000000ff03ff09a7 */ /* 0x0003e2000810043f */
[----:B------:R-:W-:-:S13]  /*2080*/  ISETP.GT.U32.AND P0, PT, R16, 0x1, PT ;  /* 0x000000011000780c */ /* 0x000fda0003f04070 */
[----:B-1----:R-:W-:Y:S05]  /*2090*/  @P0 BRA `(.L_x_33) ;  /* 0x0000000000040947 */ /* 0x002fea0003800000 */
[----:B------:R-:W-:Y:S01]  /*20a0*/  BPT.TRAP 0x1 ;  /* 0x000000040000795c */ /* 0x000fe20000300000 */
.L_x_33:
[----:B------:R-:W-:Y:S01]  /*20b0*/  SHF.L.U32 R0, R165, 0x1f, RZ ;  /* 0x0000001fa5007819 */ /* 0x000fe200000006ff */
[----:B------:R-:W-:Y:S01]  /*20c0*/  UIADD3 UR38, UR44, UR38, URZ ;  /* 0x000000262c267290 */ /* 0x000fe2000fffe03f */
[----:B------:R-:W1:Y:S01]  /*20d0*/  LDC R7, c[0x0][0x288] ;  /* 0x0000a200ff077b82 */ /* 0x000e620000000800 */
[----:B------:R-:W-:Y:S01]  /*20e0*/  UISETP.GE.U32.AND UP1, UPT, UR44, 0x5, UPT ;  /* 0x000000052c00788c */ /* 0x000fe2000bf26070 */
[----:B------:R-:W-:Y:S01]  /*20f0*/  IMAD.SHL.U32 R8, R158, 0x2, RZ ;  /* 0x000000029e087824 */ /* 0x000fe200078e00ff */
[----:B------:R-:W-:Y:S02]  /*2100*/  UISETP.GT.U32.AND UP0, UPT, UR38, 0x4, UPT ;  /* 0x000000042600788c */ /* 0x000fe4000bf04070 */
[----:B------:R-:W-:Y:S02]  /*2110*/  UIMAD.WIDE.U32 UR4, UR38, -0x33333333, URZ ;  /* 0xcccccccd260478a5 */ /* 0x000fe4000f8e003f */
[----:B------:R-:W-:Y:S01]  /*2120*/  UISETP.LT.U32.AND UP0, UPT, UR44, 0x5, UP0 ;  /* 0x000000052c00788c */ /* 0x000fe20008701070 */
[----:B------:R-:W2:Y:S01]  /*2130*/  SYNCS.PHASECHK.TRANS64.TRYWAIT P0, [R161+UR42+0x10], R0 ;  /* 0x00001000a10075a7 */ /* 0x000ea2000800016a */
[----:B------:R-:W-:Y:S01]  /*2140*/  USHF.R.U32.HI UR4, URZ, 0x2, UR5 ;  /* 0x000000023f047899 */ /* 0x000fe20008011605 */
[----:B------:R-:W-:Y:S01]  /*2150*/  SHF.R.S32.HI R9, RZ, 0x1f, R8 ;  /* 0x0000001fff097819 */ /* 0x000fe20000011408 */
[----:B------:R-:W-:-:S02]  /*2160*/  USEL UR6, URZ, 0x1, !UP0 ;  /* 0x000000013f067887 */ /* 0x000fc4000c000000 */
[----:B------:R-:W-:Y:S02]  /*2170*/  UIMAD UR38, UR4, -0x5, UR38 ;  /* 0xfffffffb042678a4 */ /* 0x000fe4000f8e0226 */
[----:B------:R-:W-:-:S04]  /*2180*/  ULOP3.LUT UR39, UR39, UR6, URZ, 0x3c, !UPT ;  /* 0x0000000627277292 */ /* 0x000fc8000f8e3c3f */
[----:B------:R-:W-:Y:S01]  /*2190*/  @UP1 ULOP3.LUT UR39, UR39, 0x1, UR4, 0x78, !UPT ;  /* 0x0000000127271892 */ /* 0x000fe2000f8e7804 */
[----:B-12---:R-:W-:Y:S11]  /*21a0*/  @!P0 BRA `(.L_x_35) ;  /* 0x0000007c00188947 */ /* 0x006ff60003800000 */
.L_x_322:
[----:B-1----:R-:W-:Y:S01]  /*21b0*/  IMAD.SHL.U32 R0, R19, 0x40, RZ ;  /* 0x0000004013007824 */ /* 0x002fe200078e00ff */
[----:B------:R-:W-:Y:S01]  /*21c0*/  ULDC UR6, c[0x0][0x284] ;  /* 0x0000a10000067ab9 */ /* 0x000fe20000000800 */
[----:B------:R-:W-:Y:S01]  /*21d0*/  IMAD.SHL.U32 R22, R22, 0x100, RZ ;  /* 0x0000010016167824 */ /* 0x000fe200078e00ff */
[----:B------:R-:W-:Y:S01]  /*21e0*/  SHF.R.S32.HI R15, RZ, 0x1f, R2 ;  /* 0x0000001fff0f7819 */ /* 0x000fe20000011402 */
[----:B------:R-:W-:Y:S01]  /*21f0*/  ULDC.64 UR4, c[0x0][0x5d0] ;  /* 0x0001740000047ab9 */ /* 0x000fe20000000a00 */
[----:B------:R-:W-:Y:S01]  /*2200*/  ISETP.GE.AND P0, PT, R0, UR6, PT ;  /* 0x0000000600007c0c */ /* 0x000fe2000bf06270 */
[----:B------:R-:W-:Y:S01]  /*2210*/  IMAD.WIDE.U32 R4, R2, UR4, R8 ;  /* 0x0000000402047c25 */ /* 0x000fe2000f8e0008 */
[----:B------:R-:W-:Y:S02]  /*2220*/  SHF.R.S32.HI R14, RZ, 0x1f, R22 ;  /* 0x0000001fff0e7819 */ /* 0x000fe40000011416 */
[C---:B------:R-:W-:Y:S01]  /*2230*/  ISETP.GE.OR P0, PT, R22.reuse, R7, P0 ;  /* 0x000000071600720c */ /* 0x040fe20000706670 */
[----:B------:R-:W-:Y:S01]  /*2240*/  IMAD R3, R15, UR4, RZ ;  /* 0x000000040f037c24 */ /* 0x000fe2000f8e02ff */
[----:B------:R-:W-:-:S03]  /*2250*/  IADD3 R4, P1, R22, R4, RZ ;  /* 0x0000000416047210 */ /* 0x000fc60007f3e0ff */
[----:B------:R-:W-:-:S05]  /*2260*/  IMAD R3, R2, UR5, R3 ;  /* 0x0000000502037c24 */ /* 0x000fca000f8e0203 */
[----:B------:R-:W-:-:S03]  /*2270*/  IADD3.X R5, R14, R5, R3, P1, !PT ;  /* 0x000000050e057210 */ /* 0x000fc60000ffe403 */
[----:B------:R-:W-:Y:S05]  /*2280*/  @P0 BRA `(.L_x_36) ;  /* 0x0000006000b40947 */ /* 0x000fea0003800000 */
[----:B------:R-:W1:Y:S01]  /*2290*/  LDC.64 R10, c[0x0][0x5c8] ;  /* 0x00017200ff0a7b82 */ /* 0x000e620000000a00 */
[----:B0-----:R-:W-:Y:S01]  /*22a0*/  IMAD.WIDE R12, R19, 0x40, R156 ;  /* 0x00000040130c7825 */ /* 0x001fe200078e029c */
[----:B------:R-:W-:Y:S01]  /*22b0*/  ULDC.64 UR4, c[0x0][0x5c0] ;  /* 0x0001700000047ab9 */ /* 0x000fe20000000a00 */
[----:B------:R-:W-:Y:S02]  /*22c0*/  BSSY B0, `(.L_x_36) ;  /* 0x0000629000007945 */ /* 0x000fe40003800000 */
[----:B------:R-:W-:Y:S02]  /*22d0*/  IMAD.IADD R19, R163, 0x1, -R0 ;  /* 0x00000001a3137824 */ /* 0x000fe400078e0a00 */
[-C--:B-1----:R-:W-:Y:S02]  /*22e0*/  IMAD R3, R13, R10.reuse, RZ ;  /* 0x0000000a0d037224 */ /* 0x082fe400078e02ff */
[----:B------:R-:W-:-:S04]  /*22f0*/  IMAD.WIDE.U32 R4, R12, R10, R4 ;  /* 0x0000000a0c047225 */ /* 0x000fc800078e0004 */
[----:B------:R-:W-:Y:S01]  /*2300*/  IMAD R3, R12, R11, R3 ;  /* 0x0000000b0c037224 */ /* 0x000fe200078e0203 */
[----:B------:R-:W-:-:S03]  /*2310*/  IADD3 R4, P0, R4, UR4, RZ ;  /* 0x0000000404047c10 */ /* 0x000fc6000ff1e0ff */
[----:B------:R-:W-:Y:S01]  /*2320*/  IMAD.IADD R3, R5, 0x1, R3 ;  /* 0x0000000105037824 */ /* 0x000fe200078e0203 */
[----:B------:R-:W-:-:S04]  /*2330*/  LEA R6, P1, R10, R4, 0x3 ;  /* 0x000000040a067211 */ /* 0x000fc800078218ff */
[----:B------:R-:W-:Y:S01]  /*2340*/  IADD3.X R5, R3, UR5, RZ, P0, !PT ;  /* 0x0000000503057c10 */ /* 0x000fe200087fe4ff */
[----:B------:R-:W-:Y:S01]  /*2350*/  IMAD R3, R158, -0x2, R7 ;  /* 0xfffffffe9e037824 */ /* 0x000fe200078e0207 */
[----:B-----5:R-:W-:Y:S02]  /*2360*/  ISETP.NE.AND P0, PT, R152, RZ, PT ;  /* 0x000000ff9800720c */ /* 0x020fe40003f05270 */
[----:B------:R-:W-:Y:S01]  /*2370*/  LEA.HI.X R7, R10, R5, R11, 0x3, P1 ;  /* 0x000000050a077211 */ /* 0x000fe200008f1c0b */
[----:B------:R-:W-:-:S10]  /*2380*/  IMAD.IADD R0, R3, 0x1, -R22 ;  /* 0x0000000103007824 */ /* 0x000fd400078e0a16 */
[----:B------:R-:W-:Y:S05]  /*2390*/  @!P0 BRA `(.L_x_37) ;  /* 0x0000004800648947 */ /* 0x000fea0003800000 */
[----:B------:R-:W0:Y:S01]  /*23a0*/  LDC.64 R20, c[0x0][0x5b0] ;  /* 0x00016c00ff147b82 */ /* 0x000e220000000a00 */
[----:B------:R-:W-:Y:S01]  /*23b0*/  ULDC.64 UR4, c[0x0][0x5b8] ;  /* 0x00016e0000047ab9 */ /* 0x000fe20000000a00 */
[----:B------:R-:W-:Y:S01]  /*23c0*/  ISETP.GE.AND P1, PT, R19, 0x1, PT ;  /* 0x000000011300780c */ /* 0x000fe20003f26270 */
[----:B------:R-:W-:Y:S01]  /*23d0*/  IMAD.WIDE.U32 R8, R2, UR4, R8 ;  /* 0x0000000402087c25 */ /* 0x000fe2000f8e0008 */
[----:B------:R-:W-:Y:S02]  /*23e0*/  BSSY B1, `(.L_x_38) ;  /* 0x0000010000017945 */ /* 0x000fe40003800000 */
[----:B------:R-:W-:Y:S01]  /*23f0*/  ISETP.LT.OR P2, PT, R0, 0x1, !P1 ;  /* 0x000000010000780c */ /* 0x000fe20004f41670 */
[----:B------:R-:W-:Y:S01]  /*2400*/  IMAD R3, R15, UR4, RZ ;  /* 0x000000040f037c24 */ /* 0x000fe2000f8e02ff */
[----:B------:R-:W1:Y:S01]  /*2410*/  LDC.64 R166, c[0x0][0x5a8] ;  /* 0x00016a00ffa67b82 */ /* 0x000e620000000a00 */
[----:B------:R-:W-:Y:S02]  /*2420*/  IADD3 R8, P0, R22, R8, RZ ;  /* 0x0000000816087210 */ /* 0x000fe40007f1e0ff */
[----:B------:R-:W-:-:S05]  /*2430*/  IMAD R3, R2, UR5, R3 ;  /* 0x0000000502037c24 */ /* 0x000fca000f8e0203 */
[----:B------:R-:W-:Y:S01]  /*2440*/  IADD3.X R9, R14, R9, R3, P0, !PT ;  /* 0x000000090e097210 */ /* 0x000fe200007fe403 */
[-C--:B0-----:R-:W-:Y:S01]  /*2450*/  IMAD R10, R13, R20.reuse, RZ ;  /* 0x000000140d0a7224 */ /* 0x081fe200078e02ff */
[----:B------:R-:W-:Y:S01]  /*2460*/  SHF.L.U64.HI R11, R20, 0x3, R21 ;  /* 0x00000003140b7819 */ /* 0x000fe20000010215 */
[----:B------:R-:W-:-:S04]  /*2470*/  IMAD.WIDE.U32 R2, R12, R20, R8 ;  /* 0x000000140c027225 */ /* 0x000fc800078e0008 */
[----:B------:R-:W-:Y:S01]  /*2480*/  IMAD R15, R12, R21, R10 ;  /* 0x000000150c0f7224 */ /* 0x000fe200078e020a */
[----:B-1----:R-:W-:Y:S01]  /*2490*/  IADD3 R2, P0, R2, R166, RZ ;  /* 0x000000a602027210 */ /* 0x002fe20007f1e0ff */
[----:B------:R-:W-:-:S03]  /*24a0*/  IMAD.SHL.U32 R10, R20, 0x8, RZ ;  /* 0x00000008140a7824 */ /* 0x000fc600078e00ff */
[----:B------:R-:W-:Y:S01]  /*24b0*/  IADD3.X R3, R167, R3, R15, P0, !PT ;  /* 0x00000003a7037210 */ /* 0x000fe200007fe40f */
[----:B------:R-:W-:Y:S08]  /*24c0*/  @P2 BRA `(.L_x_39) ;  /* 0x0000000000042947 */ /* 0x000ff00003800000 */
[----:B------:R0:W5:Y:S02]  /*24d0*/  LDG.E.U8 R164, desc[UR36][R2.64] ;  /* 0x0000002402a47981 */ /* 0x000164000c1e1100 */
.L_x_39:
[----:B------:R-:W-:Y:S05]  /*24e0*/  BSYNC B1 ;  /* 0x0000000000017941 */ /* 0x000fea0003800000 */
.L_x_38:
[----:B-----5:R-:W-:Y:S01]  /*24f0*/  LOP3.LUT R13, R164, 0xffff, RZ, 0xc0, !PT ;  /* 0x0000ffffa40d7812 */ /* 0x020fe200078ec0ff */
[----:B------:R-:W-:Y:S01]  /*2500*/  IMAD.WIDE.U32 R10, R12, R20, R10 ;  /* 0x000000140c0a7225 */ /* 0x000fe200078e000a */
[----:B------:R-:W-:Y:S01]  /*2510*/  ISETP.GE.AND P0, PT, R19, 0x9, PT ;  /* 0x000000091300780c */ /* 0x000fe20003f06270 */
[----:B------:R-:W-:Y:S01]  /*2520*/  BSSY B1, `(.L_x_40) ;  /* 0x000000f000017945 */ /* 0x000fe20003800000 */
[----:B------:R-:W-:Y:S01]  /*2530*/  PRMT R13, R13, 0x8880, RZ ;  /* 0x000088800d0d7816 */ /* 0x000fe200000000ff */
[----:B------:R-:W-:Y:S01]  /*2540*/  IMAD.IADD R12, R15, 0x1, R11 ;  /* 0x000000010f0c7824 */ /* 0x000fe200078e020b */
[----:B------:R-:W-:-:S03]  /*2550*/  IADD3 R8, P3, P4, R8, R166, R10 ;  /* 0x000000a608087210 */ /* 0x000fc60007c7e00a */
[----:B------:R-:W-:Y:S01]  /*2560*/  IMAD.MOV.U32 R11, RZ, RZ, R13 ;  /* 0x000000ffff0b7224 */ /* 0x000fe200078e000d */
[----:B------:R-:W-:Y:S02]  /*2570*/  IADD3.X R9, R9, R167, R12, P3, P4 ;  /* 0x000000a709097210 */ /* 0x000fe40001fe840c */
[C---:B------:R-:W-:Y:S01]  /*2580*/  ISETP.LT.OR P3, PT, R0.reuse, 0x2, !P1 ;  /* 0x000000020000780c */ /* 0x040fe20004f61670 */
[----:B------:R-:W-:Y:S01]  /*2590*/  IMAD R10, R11, R152, RZ ;  /* 0x000000980b0a7224 */ /* 0x000fe200078e02ff */
[----:B------:R-:W-:-:S03]  /*25a0*/  ISETP.LT.OR P4, PT, R0, 0x1, !P0 ;  /* 0x000000010000780c */ /* 0x000fc60004781670 */
[----:B------:R-:W-:-:S05]  /*25b0*/  @!P2 IMAD R11, R24, R153, R10 ;  /* 0x00000099180ba224 */ /* 0x000fca00078e020a */
[----:B------:R1:W-:Y:S03]  /*25c0*/  @!P2 STG.E.U8 desc[UR36][R4.64], R11 ;  /* 0x0000000b0400a986 */ /* 0x0003e6000c101124 */
[----:B------:R-:W-:Y:S05]  /*25d0*/  @P3 BRA `(.L_x_41) ;  /* 0x00000000000c3947 */ /* 0x000fea0003800000 */
[----:B------:R-:W1:Y:S02]  /*25e0*/  LDG.E.U8 R164, desc[UR36][R2.64+0x1] ;  /* 0x0000012402a47981 */ /* 0x000e64000c1e1100 */
[----:B-1----:R-:W-:-:S05]  /*25f0*/  PRMT R11, R164, 0x8880, RZ ;  /* 0x00008880a40b7816 */ /* 0x002fca00000000ff */
[----:B------:R-:W-:-:S07]  /*2600*/  IMAD R10, R11, R152, RZ ;  /* 0x000000980b0a7224 */ /* 0x000fce00078e02ff */
.L_x_41:
[----:B------:R-:W-:Y:S05]  /*2610*/  BSYNC B1 ;  /* 0x0000000000017941 */ /* 0x000fea0003800000 */
.L_x_40:
[----:B------:R-:W-:Y:S01]  /*2620*/  @!P3 IMAD R25, R25, R153, R10 ;  /* 0x000000991919b224 */ /* 0x000fe200078e020a */
[----:B------:R-:W-:Y:S04]  /*2630*/  BSSY B1, `(.L_x_42) ;  /* 0x0000006000017945 */ /* 0x000fe80003800000 */
[----:B------:R2:W-:Y:S01]  /*2640*/  @!P3 STG.E.U8 desc[UR36][R4.64+0x1], R25 ;  /* 0x000001190400b986 */ /* 0x0005e2000c101124 */
[----:B------:R-:W-:Y:S05]  /*2650*/  @P4 BRA `(.L_x_43) ;  /* 0x00000000000c4947 */ /* 0x000fea0003800000 */
[----:B------:R-:W1:Y:S02]  /*2660*/  LDG.E.U8 R164, desc[UR36][R8.64] ;  /* 0x0000002408a47981 */ /* 0x000e64000c1e1100 */
[----:B-1----:R-:W-:-:S05]  /*2670*/  PRMT R11, R164, 0x8880, RZ ;  /* 0x00008880a40b7816 */ /* 0x002fca00000000ff */
[----:B------:R-:W-:-:S07]  /*2680*/  IMAD R10, R11, R152, RZ ;  /* 0x000000980b0a7224 */ /* 0x000fce00078e02ff */
.L_x_43:
[----:B------:R-:W-:Y:S05]  /*2690*/  BSYNC B1 ;  /* 0x0000000000017941 */ /* 0x000fea0003800000 */
.L_x_42:
[----:B------:R-:W-:Y:S01]  /*26a0*/  ISETP.LT.OR P2, PT, R0, 0x2, !P0 ;  /* 0x000000020000780c */ /* 0x000fe20004741670 */
[----:B-1----:R-:W-:Y:S01]  /*26b0*/  @!P4 IMAD R11, R26, R153, R10 ;  /* 0x000000991a0bc224 */ /* 0x002fe200078e020a */
[----:B------:R-:W-:Y:S01]  /*26c0*/  BSSY B1, `(.L_x_44) ;  /* 0x0000008000017945 */ /* 0x000fe20003800000 */
[----:B------:R-:W-:-:S03]  /*26d0*/  ISETP.LT.OR P3, PT, R0, 0x9, !P1 ;  /* 0x000000090000780c */ /* 0x000fc60004f61670 */
[----:B------:R1:W-:Y:S01]  /*26e0*/  @!P4 STG.E.U8 desc[UR36][R6.64], R11 ;  /* 0x0000000b0600c986 */ /* 0x0003e2000c101124 */
[----:B------:R-:W-:-:S06]  /*26f0*/  ISETP.LT.OR P4, PT, R0, 0xa, !P1 ;  /* 0x0000000a0000780c */ /* 0x000fcc0004f81670 */
[----:B------:R-:W-:Y:S07]  /*2700*/  @P2 BRA `(.L_x_45) ;  /* 0x00000000000c2947 */ /* 0x000fee0003800000 */
[----:B------:R-:W1:Y:S02]  /*2710*/  LDG.E.U8 R164, desc[UR36][R8.64+0x1] ;  /* 0x0000012408a47981 */ /* 0x000e64000c1e1100 */
[----:B-1----:R-:W-:-:S05]  /*2720*/  PRMT R11, R164, 0x8880, RZ ;  /* 0x00008880a40b7816 */ /* 0x002fca00000000ff */
[----:B------:R-:W-:-:S07]  /*2730*/  IMAD R10, R11, R152, RZ ;  /* 0x000000980b0a7224 */ /* 0x000fce00078e02ff */
.L_x_45:
[----:B------:R-:W-:Y:S05]  /*2740*/  BSYNC B1 ;  /* 0x0000000000017941 */ /* 0x000fea0003800000 */
.L_x_44:
[----:B------:R-:W-:Y:S01]  /*2750*/  @!P2 IMAD R27, R27, R153, R10 ;  /* 0x000000991b1ba224 */ /* 0x000fe200078e020a */
[----:B------:R-:W-:Y:S04]  /*2760*/  BSSY B1, `(.L_x_46) ;  /* 0x0000006000017945 */ /* 0x000fe80003800000 */
[----:B------:R3:W-:Y:S01]  /*2770*/  @!P2 STG.E.U8 desc[UR36][R6.64+0x1], R27 ;  /* 0x0000011b0600a986 */ /* 0x0007e2000c101124 */
[----:B------:R-:W-:Y:S05]  /*2780*/  @P3 BRA `(.L_x_47) ;  /* 0x00000000000c3947 */ /* 0x000fea0003800000 */
[----:B------:R-:W1:Y:S02]  /*2790*/  LDG.E.U8 R164, desc[UR36][R2.64+0x8] ;  /* 0x0000082402a47981 */ /* 0x000e64000c1e1100 */
[----:B-1----:R-:W-:-:S05]  /*27a0*/  PRMT R11, R164, 0x8880, RZ ;  /* 0x00008880a40b7816 */ /* 0x002fca00000000ff */
[----:B------:R-:W-:-:S07]  /*27b0*/  IMAD R10, R11, R152, RZ ;  /* 0x000000980b0a7224 */ /* 0x000fce00078e02ff */
.L_x_47:
[----:B------:R-:W-:Y:S05]  /*27c0*/  BSYNC B1 ;  /* 0x0000000000017941 */ /* 0x000fea0003800000 */
.L_x_46:
[----:B-1----:R-:W-:Y:S01]  /*27d0*/  @!P3 IMAD R11, R28, R153, R10 ;  /* 0x000000991c0bb224 */ /* 0x002fe200078e020a */
[----:B------:R-:W-:Y:S04]  /*27e0*/  BSSY B1, `(.L_x_48) ;  /* 0x0000006000017945 */ /* 0x000fe80003800000 */
[----:B------:R1:W-:Y:S01]  /*27f0*/  @!P3 STG.E.U8 desc[UR36][R4.64+0x8], R11 ;  /* 0x0000080b0400b986 */ /* 0x0003e2000c101124 */
[----:B------:R-:W-:Y:S05]  /*2800*/  @P4 BRA `(.L_x_49) ;  /* 0x00000000000c4947 */ /* 0x000fea0003800000 */
[----:B------:R-:W1:Y:S02]  /*2810*/  LDG.E.U8 R164, desc[UR36][R2.64+0x9] ;  /* 0x0000092402a47981 */ /* 0x000e64000c1e1100 */
[----:B-1----:R-:W-:-:S05]  /*2820*/  PRMT R11, R164, 0x8880, RZ ;  /* 0x00008880a40b7816 */ /* 0x002fca00000000ff */
[----:B------:R-:W-:-:S07]  /*2830*/  IMAD R10, R11, R152, RZ ;  /* 0x000000980b0a7224 */ /* 0x000fce00078e02ff */
.L_x_49:
[----:B------:R-:W-:Y:S05]  /*2840*/  BSYNC B1 ;  /* 0x0000000000017941 */ /* 0x000fea0003800000 */
.L_x_48:
[C---:B------:R-:W-:Y:S01]  /*2850*/  ISETP.LT.OR P2, PT, R0.reuse, 0x9, !P0 ;  /* 0x000000090000780c */ /* 0x040fe20004741670 */
[----:B------:R-:W-:Y:S01]  /*2860*/  @!P4 IMAD R29, R29, R153, R10 ;  /* 0x000000991d1dc224 */ /* 0x000fe200078e020a */
        /* <DEDUP_REMOVED lines=8> */
.L_x_51:
[----:B------:R-:W-:Y:S05]  /*28f0*/  BSYNC B1 ;  /* 0x0000000000017941 */ /* 0x000fea0003800000 */
.L_x_50:
[----:B-1----:R-:W-:Y:S01]  /*2900*/  @!P2 IMAD R11, R30, R153, R10 ;  /* 0x000000991e0ba224 */ /* 0x002fe200078e020a */
[----:B------:R-:W-:Y:S04]  /*2910*/  BSSY B1, `(.L_x_52) ;  /* 0x0000006000017945 */ /* 0x000fe80003800000 */
[----:B------:R1:W-:Y:S01]  /*2920*/  @!P2 STG.E.U8 desc[UR36][R6.64+0x8], R11 ;  /* 0x0000080b0600a986 */ /* 0x0003e2000c101124 */
[----:B------:R-:W-:Y:S05]  /*2930*/  @P3 BRA `(.L_x_53) ;  /* 0x00000000000c3947 */ /* 0x000fea0003800000 */
[----:B------:R-:W1:Y:S02]  /*2940*/  LDG.E.U8 R164, desc[UR36][R8.64+0x9] ;  /* 0x0000092408a47981 */ /* 0x000e64000c1e1100 */
[----:B-1----:R-:W-:-:S05]  /*2950*/  PRMT R11, R164, 0x8880, RZ ;  /* 0x00008880a40b7816 */ /* 0x002fca00000000ff */
[----:B------:R-:W-:-:S07]  /*2960*/  IMAD R10, R11, R152, RZ ;  /* 0x000000980b0a7224 */ /* 0x000fce00078e02ff */
.L_x_53:
[----:B------:R-:W-:Y:S05]  /*2970*/  BSYNC B1 ;  /* 0x0000000000017941 */ /* 0x000fea0003800000 */
.L_x_52:
[----:B------:R-:W-:Y:S01]  /*2980*/  @!P3 IMAD R31, R31, R153, R10 ;  /* 0x000000991f1fb224 */ /* 0x000fe200078e020a */
[----:B------:R-:W-:Y:S04]  /*2990*/  BSSY B1, `(.L_x_54) ;  /* 0x0000006000017945 */ /* 0x000fe80003800000 */
[----:B------:R0:W-:Y:S01]  /*29a0*/  @!P3 STG.E.U8 desc[UR36][R6.64+0x9], R31 ;  /* 0x0000091f0600b986 */ /* 0x0001e2000c101124 */
[----:B------:R-:W-:Y:S05]  /*29b0*/  @P4 BRA `(.L_x_55) ;  /* 0x00000000000c4947 */ /* 0x000fea0003800000 */
[----:B------:R-:W1:Y:S02]  /*29c0*/  LDG.E.U8 R164, desc[UR36][R2.64+0x10] ;  /* 0x0000102402a47981 */ /* 0x000e64000c1e1100 */
[----:B-1----:R-:W-:-:S05]  /*29d0*/  PRMT R11, R164, 0x8880, RZ ;  /* 0x00008880a40b7816 */ /* 0x002fca00000000ff */
[----:B------:R-:W-:-:S07]  /*29e0*/  IMAD R10, R11, R152, RZ ;  /* 0x000000980b0a7224 */ /* 0x000fce00078e02ff */
.L_x_55:
[----:B------:R-:W-:Y:S05]  /*29f0*/  BSYNC B1 ;  /* 0x0000000000017941 */ /* 0x000fea0003800000 */
.L_x_54:
        /* <DEDUP_REMOVED lines=10> */
.L_x_57:
[----:B------:R-:W-:Y:S05]  /*2aa0*/  BSYNC B1 ;  /* 0x0000000000017941 */ /* 0x000fea0003800000 */
.L_x_56:
[----:B------:R-:W-:Y:S01]  /*2ab0*/  @!P2 IMAD R33, R33, R153, R10 ;  /* 0x000000992121a224 */ /* 0x000fe200078e020a */
[----:B------:R-:W-:Y:S04]  /*2ac0*/  BSSY B1, `(.L_x_58) ;  /* 0x0000006000017945 */ /* 0x000fe80003800000 */
[----:B------:R0:W-:Y:S01]  /*2ad0*/  @!P2 STG.E.U8 desc[UR36][R4.64+0x11], R33 ;  /* 0x000011210400a986 */ /* 0x0001e2000c101124 */
[----:B------:R-:W-:Y:S05]  /*2ae0*/  @P3 BRA `(.L_x_59) ;  /* 0x00000000000c3947 */ /* 0x000fea0003800000 */
[----:B------:R-:W1:Y:S02]  /*2af0*/  LDG.E.U8 R164, desc[UR36][R8.64+0x10] ;  /* 0x0000102408a47981 */ /* 0x000e64000c1e1100 */
[----:B-1----:R-:W-:-:S05]  /*2b00*/  PRMT R11, R164, 0x8880, RZ ;  /* 0x00008880a40b7816 */ /* 0x002fca00000000ff */
[----:B------:R-:W-:-:S07]  /*2b10*/  IMAD R10, R11, R152, RZ ;  /* 0x000000980b0a7224 */ /* 0x000fce00078e02ff */
.L_x_59:
[----:B------:R-:W-:Y:S05]  /*2b20*/  BSYNC B1 ;  /* 0x0000000000017941 */ /* 0x000fea0003800000 */
.L_x_58:
[----:B-1----:R-:W-:Y:S01]  /*2b30*/  @!P3 IMAD R11, R34, R153, R10 ;  /* 0x00000099220bb224 */ /* 0x002fe200078e020a */
[----:B------:R-:W-:Y:S04]  /*2b40*/  BSSY B1, `(.L_x_60) ;  /* 0x0000006000017945 */ /* 0x000fe80003800000 */
[----:B------:R1:W-:Y:S01]  /*2b50*/  @!P3 STG.E.U8 desc[UR36][R6.64+0x10], R11 ;  /* 0x0000100b0600b986 */ /* 0x0003e2000c101124 */
[----:B------:R-:W-:Y:S05]  /*2b60*/  @P4 BRA `(.L_x_61) ;  /* 0x00000000000c4947 */ /* 0x000fea0003800000 */
[----:B------:R-:W1:Y:S02]  /*2b70*/  LDG.E.U8 R164, desc[UR36][R8.64+0x11] ;  /* 0x0000112408a47981 */ /* 0x000e64000c1e1100 */
[----:B-1----:R-:W-:-:S05]  /*2b80*/  PRMT R11, R164, 0x8880, RZ ;  /* 0x00008880a40b7816 */ /* 0x002fca00000000ff */
[----:B------:R-:W-:-:S07]  /*2b90*/  IMAD R10, R11, R152, RZ ;  /* 0x000000980b0a7224 */ /* 0x000fce00078e02ff */
.L_x_61:
[----:B------:R-:W-:Y:S05]  /*2ba0*/  BSYNC B1 ;  /* 0x0000000000017941 */ /* 0x000fea0003800000 */
.L_x_60:
        /* <DEDUP_REMOVED lines=10> */
.L_x_63:
[----:B------:R-:W-:Y:S05]  /*2c50*/  BSYNC B1 ;  /* 0x0000000000017941 */ /* 0x000fea0003800000 */
.L_x_62:
[----:B-1----:R-:W-:Y:S01]  /*2c60*/  @!P2 IMAD R11, R36, R153, R10 ;  /* 0x00000099240ba224 */ /* 0x002fe200078e020a */
[----:B------:R-:W-:Y:S04]  /*2c70*/  BSSY B1, `(.L_x_64) ;  /* 0x0000006000017945 */ /* 0x000fe80003800000 */
[----:B------:R1:W-:Y:S01]  /*2c80*/  @!P2 STG.E.U8 desc[UR36][R4.64+0x18], R11 ;  /* 0x0000180b0400a986 */ /* 0x0003e2000c101124 */
[----:B------:R-:W-:Y:S05]  /*2c90*/  @P3 BRA `(.L_x_65) ;  /* 0x00000000000c3947 */ /* 0x000fea0003800000 */
[----:B------:R-:W1:Y:S02]  /*2ca0*/  LDG.E.U8 R164, desc[UR36][R2.64+0x19] ;  /* 0x0000192402a47981 */ /* 0x000e64000c1e1100 */
[----:B-1----:R-:W-:-:S05]  /*2cb0*/  PRMT R11, R164, 0x8880, RZ ;  /* 0x00008880a40b7816 */ /* 0x002fca00000000ff */
[----:B------:R-:W-:-:S07]  /*2cc0*/  IMAD R10, R11, R152, RZ ;  /* 0x000000980b0a7224 */ /* 0x000fce00078e02ff */
.L_x_65:
[----:B------:R-:W-:Y:S05]  /*2cd0*/  BSYNC B1 ;  /* 0x0000000000017941 */ /* 0x000fea0003800000 */
.L_x_64:
[----:B------:R-:W-:Y:S01]  /*2ce0*/  @!P3 IMAD R37, R37, R153, R10 ;  /* 0x000000992525b224 */ /* 0x000fe200078e020a */
[----:B------:R-:W-:Y:S04]  /*2cf0*/  BSSY B1, `(.L_x_66) ;  /* 0x0000006000017945 */ /* 0x000fe80003800000 */
[----:B------:R0:W-:Y:S01]  /*2d00*/  @!P3 STG.E.U8 desc[UR36][R4.64+0x19], R37 ;  /* 0x000019250400b986 */ /* 0x0001e2000c101124 */
[----:B------:R-:W-:Y:S05]  /*2d10*/  @P4 BRA `(.L_x_67) ;  /* 0x00000000000c4947 */ /* 0x000fea0003800000 */
[----:B------:R-:W1:Y:S02]  /*2d20*/  LDG.E.U8 R164, desc[UR36][R8.64+0x18] ;  /* 0x0000182408a47981 */ /* 0x000e64000c1e1100 */
[----:B-1----:R-:W-:-:S05]  /*2d30*/  PRMT R11, R164, 0x8880, RZ ;  /* 0x00008880a40b7816 */ /* 0x002fca00000000ff */
[----:B------:R-:W-:-:S07]  /*2d40*/  IMAD R10, R11, R152, RZ ;  /* 0x000000980b0a7224 */ /* 0x000fce00078e02ff */
.L_x_67:
[----:B------:R-:W-:Y:S05]  /*2d50*/  BSYNC B1 ;  /* 0x0000000000017941 */ /* 0x000fea0003800000 */
.L_x_66:
        /* <DEDUP_REMOVED lines=10> */
.L_x_69:
[----:B------:R-:W-:Y:S05]  /*2e00*/  BSYNC B1 ;  /* 0x0000000000017941 */ /* 0x000fea0003800000 */
.L_x_68:
[----:B------:R-:W-:Y:S01]  /*2e10*/  @!P2 IMAD R39, R39, R153, R10 ;  /* 0x000000992727a224 */ /* 0x000fe200078e020a */
[----:B------:R-:W-:Y:S04]  /*2e20*/  BSSY B1, `(.L_x_70) ;  /* 0x0000006000017945 */ /* 0x000fe80003800000 */
[----:B------:R0:W-:Y:S01]  /*2e30*/  @!P2 STG.E.U8 desc[UR36][R6.64+0x19], R39 ;  /* 0x000019270600a986 */ /* 0x0001e2000c101124 */
[----:B------:R-:W-:Y:S05]  /*2e40*/  @P3 BRA `(.L_x_71) ;  /* 0x00000000000c3947 */ /* 0x000fea0003800000 */
[----:B------:R-:W1:Y:S02]  /*2e50*/  LDG.E.U8 R164, desc[UR36][R2.64+0x20] ;  /* 0x0000202402a47981 */ /* 0x000e64000c1e1100 */
[----:B-1----:R-:W-:-:S05]  /*2e60*/  PRMT R11, R164, 0x8880, RZ ;  /* 0x00008880a40b7816 */ /* 0x002fca00000000ff */
[----:B------:R-:W-:-:S07]  /*2e70*/  IMAD R10, R11, R152, RZ ;  /* 0x000000980b0a7224 */ /* 0x000fce00078e02ff */
.L_x_71:
[----:B------:R-:W-:Y:S05]  /*2e80*/  BSYNC B1 ;  /* 0x0000000000017941 */ /* 0x000fea0003800000 */
.L_x_70:
[----:B-1----:R-:W-:Y:S01]  /*2e90*/  @!P3 IMAD R11, R40, R153, R10 ;  /* 0x00000099280bb224 */ /* 0x002fe200078e020a */
[----:B------:R-:W-:Y:S04]  /*2ea0*/  BSSY B1, `(.L_x_72) ;  /* 0x0000006000017945 */ /* 0x000fe80003800000 */
[----:B------:R1:W-:Y:S01]  /*2eb0*/  @!P3 STG.E.U8 desc[UR36][R4.64+0x20], R11 ;  /* 0x0000200b0400b986 */ /* 0x0003e2000c101124 */
[----:B------:R-:W-:Y:S05]  /*2ec0*/  @P4 BRA `(.L_x_73) ;  /* 0x00000000000c4947 */ /* 0x000fea0003800000 */
[----:B------:R-:W1:Y:S02]  /*2ed0*/  LDG.E.U8 R164, desc[UR36][R2.64+0x21] ;  /* 0x0000212402a47981 */ /* 0x000e64000c1e1100 */
[----:B-1----:R-:W-:-:S05]  /*2ee0*/  PRMT R11, R164, 0x8880, RZ ;  /* 0x00008880a40b7816 */ /* 0x002fca00000000ff */
[----:B------:R-:W-:-:S07]  /*2ef0*/  IMAD R10, R11, R152, RZ ;  /* 0x000000980b0a7224 */ /* 0x000fce00078e02ff */
.L_x_73:
[----:B------:R-:W-:Y:S05]  /*2f00*/  BSYNC B1 ;  /* 0x0000000000017941 */ /* 0x000fea0003800000 */
.L_x_72:
        /* <DEDUP_REMOVED lines=10> */
.L_x_75:
[----:B------:R-:W-:Y:S05]  /*2fb0*/  BSYNC B1 ;  /* 0x0000000000017941 */ /* 0x000fea0003800000 */
.L_x_74:
[----:B-1----:R-:W-:Y:S01]  /*2fc0*/  @!P2 IMAD R11, R42, R153, R10 ;  /* 0x000000992a0ba224 */ /* 0x002fe200078e020a */
[----:B------:R-:W-:Y:S04]  /*2fd0*/  BSSY B1, `(.L_x_76) ;  /* 0x0000006000017945 */ /* 0x000fe80003800000 */
[----:B------:R1:W-:Y:S01]  /*2fe0*/  @!P2 STG.E.U8 desc[UR36][R6.64+0x20], R11 ;  /* 0x0000200b0600a986 */ /* 0x0003e2000c101124 */
[----:B------:R-:W-:Y:S05]  /*2ff0*/  @P3 BRA `(.L_x_77) ;  /* 0x00000000000c3947 */ /* 0x000fea0003800000 */
[----:B------:R-:W1:Y:S02]  /*3000*/  LDG.E.U8 R164, desc[UR36][R8.64+0x21] ;  /* 0x0000212408a47981 */ /* 0x000e64000c1e1100 */
[----:B-1----:R-:W-:-:S05]  /*3010*/  PRMT R11, R164, 0x8880, RZ ;  /* 0x00008880a40b7816 */ /* 0x002fca00000000ff */
[----:B------:R-:W-:-:S07]  /*3020*/  IMAD R10, R11, R152, RZ ;  /* 0x000000980b0a7224 */ /* 0x000fce00078e02ff */
.L_x_77:
[----:B------:R-:W-:Y:S05]  /*3030*/  BSYNC B1 ;  /* 0x0000000000017941 */ /* 0x000fea0003800000 */
.L_x_76:
[----:B------:R-:W-:Y:S01]  /*3040*/  @!P3 IMAD R43, R43, R153, R10 ;  /* 0x000000992b2bb224 */ /* 0x000fe200078e020a */
[----:B------:R-:W-:Y:S04]  /*3050*/  BSSY B1, `(.L_x_78) ;  /* 0x0000006000017945 */ /* 0x000fe80003800000 */
[----:B------:R0:W-:Y:S01]  /*3060*/  @!P3 STG.E.U8 desc[UR36][R6.64+0x21], R43 ;  /* 0x0000212b0600b986 */ /* 0x0001e2000c101124 */
[----:B------:R-:W-:Y:S05]  /*3070*/  @P4 BRA `(.L_x_79) ;  /* 0x00000000000c4947 */ /* 0x000fea0003800000 */
[----:B------:R-:W1:Y:S02]  /*3080*/  LDG.E.U8 R164, desc[UR36][R2.64+0x28] ;  /* 0x0000282402a47981 */ /* 0x000e64000c1e1100 */
[----:B-1----:R-:W-:-:S05]  /*3090*/  PRMT R11, R164, 0x8880, RZ ;  /* 0x00008880a40b7816 */ /* 0x002fca00000000ff */
[----:B------:R-:W-:-:S07]  /*30a0*/  IMAD R10, R11, R152, RZ ;  /* 0x000000980b0a7224 */ /* 0x000fce00078e02ff */
.L_x_79:
[----:B------:R-:W-:Y:S05]  /*30b0*/  BSYNC B1 ;  /* 0x0000000000017941 */ /* 0x000fea0003800000 */
.L_x_78:
        /* <DEDUP_REMOVED lines=10> */
.L_x_81:
[----:B------:R-:W-:Y:S05]  /*3160*/  BSYNC B1 ;  /* 0x0000000000017941 */ /* 0x000fea0003800000 */
.L_x_80:
[----:B------:R-:W-:Y:S01]  /*3170*/  @!P2 IMAD R45, R45, R153, R10 ;  /* 0x000000992d2da224 */ /* 0x000fe200078e020a */
[----:B------:R-:W-:Y:S04]  /*3180*/  BSSY B1, `(.L_x_82) ;  /* 0x0000006000017945 */ /* 0x000fe80003800000 */
[----:B------:R0:W-:Y:S01]  /*3190*/  @!P2 STG.E.U8 desc[UR36][R4.64+0x29], R45 ;  /* 0x0000292d0400a986 */ /* 0x0001e2000c101124 */
[----:B------:R-:W-:Y:S05]  /*31a0*/  @P3 BRA `(.L_x_83) ;  /* 0x00000000000c3947 */ /* 0x000fea0003800000 */
[----:B------:R-:W1:Y:S02]  /*31b0*/  LDG.E.U8 R164, desc[UR36][R8.64+0x28] ;  /* 0x0000282408a47981 */ /* 0x000e64000c1e1100 */
[----:B-1----:R-:W-:-:S05]  /*31c0*/  PRMT R11, R164, 0x8880, RZ ;  /* 0x00008880a40b7816 */ /* 0x002fca00000000ff */
[----:B------:R-:W-:-:S07]  /*31d0*/  IMAD R10, R11, R152, RZ ;  /* 0x000000980b0a7224 */ /* 0x000fce00078e02ff */
.L_x_83:
[----:B------:R-:W-:Y:S05]  /*31e0*/  BSYNC B1 ;  /* 0x0000000000017941 */ /* 0x000fea0003800000 */
.L_x_82:
[----:B-1----:R-:W-:Y:S01]  /*31f0*/  @!P3 IMAD R11, R46, R153, R10 ;  /* 0x000000992e0bb224 */ /* 0x002fe200078e020a */
[----:B------:R-:W-:Y:S04]  /*3200*/  BSSY B1, `(.L_x_84) ;  /* 0x0000006000017945 */ /* 0x000fe80003800000 */
[----:B------:R1:W-:Y:S01]  /*3210*/  @!P3 STG.E.U8 desc[UR36][R6.64+0x28], R11 ;  /* 0x0000280b0600b986 */ /* 0x0003e2000c101124 */
[----:B------:R-:W-:Y:S05]  /*3220*/  @P4 BRA `(.L_x_85) ;  /* 0x00000000000c4947 */ /* 0x000fea0003800000 */
[----:B------:R-:W1:Y:S02]  /*3230*/  LDG.E.U8 R164, desc[UR36][R8.64+0x29] ;  /* 0x0000292408a47981 */ /* 0x000e64000c1e1100 */
[----:B-1----:R-:W-:-:S05]  /*3240*/  PRMT R11, R164, 0x8880, RZ ;  /* 0x00008880a40b7816 */ /* 0x002fca00000000ff */
[----:B------:R-:W-:-:S07]  /*3250*/  IMAD R10, R11, R152, RZ ;  /* 0x000000980b0a7224 */ /* 0x000fce00078e02ff */
.L_x_85:
[----:B------:R-:W-:Y:S05]  /*3260*/  BSYNC B1 ;  /* 0x0000000000017941 */ /* 0x000fea0003800000 */
.L_x_84:
        /* <DEDUP_REMOVED lines=10> */
.L_x_87:
[----:B------:R-:W-:Y:S05]  /*3310*/  BSYNC B1 ;  /* 0x0000000000017941 */ /* 0x000fea0003800000 */
.L_x_86:
[----:B-1----:R-:W-:Y:S01]  /*3320*/  @!P2 IMAD R11, R48, R153, R10 ;  /* 0x00000099300ba224 */ /* 0x002fe200078e020a */
[----:B------:R-:W-:Y:S04]  /*3330*/  BSSY B1, `(.L_x_88) ;  /* 0x0000006000017945 */ /* 0x000fe80003800000 */
[----:B------:R1:W-:Y:S01]  /*3340*/  @!P2 STG.E.U8 desc[UR36][R4.64+0x30], R11 ;  /* 0x0000300b0400a986 */ /* 0x0003e2000c101124 */
[----:B------:R-:W-:Y:S05]  /*3350*/  @P3 BRA `(.L_x_89) ;  /* 0x00000000000c3947 */ /* 0x000fea0003800000 */
[----:B------:R-:W1:Y:S02]  /*3360*/  LDG.E.U8 R164, desc[UR36][R2.64+0x31] ;  /* 0x0000312402a47981 */ /* 0x000e64000c1e1100 */
[----:B-1----:R-:W-:-:S05]  /*3370*/  PRMT R11, R164, 0x8880, RZ ;  /* 0x00008880a40b7816 */ /* 0x002fca00000000ff */
[----:B------:R-:W-:-:S07]  /*3380*/  IMAD R10, R11, R152, RZ ;  /* 0x000000980b0a7224 */ /* 0x000fce00078e02ff */
.L_x_89:
[----:B------:R-:W-:Y:S05]  /*3390*/  BSYNC B1 ;  /* 0x0000000000017941 */ /* 0x000fea0003800000 */
.L_x_88:
[----:B------:R-:W-:Y:S01]  /*33a0*/  @!P3 IMAD R49, R49, R153, R10 ;  /* 0x000000993131b224 */ /* 0x000fe200078e020a */
[----:B------:R-:W-:Y:S04]  /*33b0*/  BSSY B1, `(.L_x_90) ;  /* 0x0000006000017945 */ /* 0x000fe80003800000 */
[----:B------:R0:W-:Y:S01]  /*33c0*/  @!P3 STG.E.U8 desc[UR36][R4.64+0x31], R49 ;  /* 0x000031310400b986 */ /* 0x0001e2000c101124 */
[----:B------:R-:W-:Y:S05]  /*33d0*/  @P4 BRA `(.L_x_91) ;  /* 0x00000000000c4947 */ /* 0x000fea0003800000 */
[----:B------:R-:W1:Y:S02]  /*33e0*/  LDG.E.U8 R164, desc[UR36][R8.64+0x30] ;  /* 0x0000302408a47981 */ /* 0x000e64000c1e1100 */
[----:B-1----:R-:W-:-:S05]  /*33f0*/  PRMT R11, R164, 0x8880, RZ ;  /* 0x00008880a40b7816 */ /* 0x002fca00000000ff */
[----:B------:R-:W-:-:S07]  /*3400*/  IMAD R10, R11, R152, RZ ;  /* 0x000000980b0a7224 */ /* 0x000fce00078e02ff */
.L_x_91:
[----:B------:R-:W-:Y:S05]  /*3410*/  BSYNC B1 ;  /* 0x0000000000017941 */ /* 0x000fea0003800000 */
.L_x_90:
        /* <DEDUP_REMOVED lines=10> */
.L_x_93:
[----:B------:R-:W-:Y:S05]  /*34c0*/  BSYNC B1 ;  /* 0x0000000000017941 */ /* 0x000fea0003800000 */
.L_x_92:
[----:B------:R-:W-:Y:S01]  /*34d0*/  @!P2 IMAD R51, R51, R153, R10 ;  /* 0x000000993333a224 */ /* 0x000fe200078e020a */
[----:B------:R-:W-:Y:S04]  /*34e0*/  BSSY B1, `(.L_x_94) ;  /* 0x0000006000017945 */ /* 0x000fe80003800000 */
[----:B------:R0:W-:Y:S01]  /*34f0*/  @!P2 STG.E.U8 desc[UR36][R6.64+0x31], R51 ;  /* 0x000031330600a986 */ /* 0x0001e2000c101124 */
[----:B------:R-:W-:Y:S05]  /*3500*/  @P3 BRA `(.L_x_95) ;  /* 0x00000000000c3947 */ /* 0x000fea0003800000 */
[----:B------:R-:W1:Y:S02]  /*3510*/  LDG.E.U8 R164, desc[UR36][R2.64+0x38] ;  /* 0x0000382402a47981 */ /* 0x000e64000c1e1100 */
[----:B-1----:R-:W-:-:S05]  /*3520*/  PRMT R11, R164, 0x8880, RZ ;  /* 0x00008880a40b7816 */ /* 0x002fca00000000ff */
[----:B------:R-:W-:-:S07]  /*3530*/  IMAD R10, R11, R152, RZ ;  /* 0x000000980b0a7224 */ /* 0x000fce00078e02ff */
.L_x_95:
[----:B------:R-:W-:Y:S05]  /*3540*/  BSYNC B1 ;  /* 0x0000000000017941 */ /* 0x000fea0003800000 */
.L_x_94:
[----:B-1----:R-:W-:Y:S01]  /*3550*/  @!P3 IMAD R11, R52, R153, R10 ;  /* 0x00000099340bb224 */ /* 0x002fe200078e020a */
[----:B------:R-:W-:Y:S04]  /*3560*/  BSSY B1, `(.L_x_96) ;  /* 0x0000006000017945 */ /* 0x000fe80003800000 */
[----:B------:R1:W-:Y:S01]  /*3570*/  @!P3 STG.E.U8 desc[UR36][R4.64+0x38], R11 ;  /* 0x0000380b0400b986 */ /* 0x0003e2000c101124 */
[----:B------:R-:W-:Y:S05]  /*3580*/  @P4 BRA `(.L_x_97) ;  /* 0x00000000000c4947 */ /* 0x000fea0003800000 */
[----:B------:R-:W1:Y:S02]  /*3590*/  LDG.E.U8 R164, desc[UR36][R2.64+0x39] ;  /* 0x0000392402a47981 */ /* 0x000e64000c1e1100 */
[----:B-1----:R-:W-:-:S05]  /*35a0*/  PRMT R11, R164, 0x8880, RZ ;  /* 0x00008880a40b7816 */ /* 0x002fca00000000ff */
[----:B------:R-:W-:-:S07]  /*35b0*/  IMAD R10, R11, R152, RZ ;  /* 0x000000980b0a7224 */ /* 0x000fce00078e02ff */
.L_x_97:
[----:B------:R-:W-:Y:S05]  /*35c0*/  BSYNC B1 ;  /* 0x0000000000017941 */ /* 0x000fea0003800000 */
.L_x_96:
        /* <DEDUP_REMOVED lines=10> */
.L_x_99:
[----:B------:R-:W-:Y:S05]  /*3670*/  BSYNC B1 ;  /* 0x0000000000017941 */ /* 0x000fea0003800000 */
.L_x_98:
[----:B-1----:R-:W-:Y:S01]  /*3680*/  @!P2 IMAD R11, R54, R153, R10 ;  /* 0x00000099360ba224 */ /* 0x002fe200078e020a */
[----:B------:R-:W-:Y:S04]  /*3690*/  BSSY B1, `(.L_x_100) ;  /* 0x0000006000017945 */ /* 0x000fe80003800000 */
[----:B------:R1:W-:Y:S01]  /*36a0*/  @!P2 STG.E.U8 desc[UR36][R6.64+0x38], R11 ;  /* 0x0000380b0600a986 */ /* 0x0003e2000c101124 */
[----:B------:R-:W-:Y:S05]  /*36b0*/  @P3 BRA `(.L_x_101) ;  /* 0x00000000000c3947 */ /* 0x000fea0003800000 */
[----:B------:R-:W1:Y:S02]  /*36c0*/  LDG.E.U8 R164, desc[UR36][R8.64+0x39] ;  /* 0x0000392408a47981 */ /* 0x000e64000c1e1100 */
[----:B-1----:R-:W-:-:S05]  /*36d0*/  PRMT R11, R164, 0x8880, RZ ;  /* 0x00008880a40b7816 */ /* 0x002fca00000000ff */
[----:B------:R-:W-:-:S07]  /*36e0*/  IMAD R10, R11, R152, RZ ;  /* 0x000000980b0a7224 */ /* 0x000fce00078e02ff */
.L_x_101:
[----:B------:R-:W-:Y:S05]  /*36f0*/  BSYNC B1 ;  /* 0x0000000000017941 */ /* 0x000fea0003800000 */
.L_x_100:
[----:B------:R-:W-:Y:S01]  /*3700*/  @!P3 IMAD R55, R55, R153, R10 ;  /* 0x000000993737b224 */ /* 0x000fe200078e020a */
[----:B------:R-:W-:Y:S04]  /*3710*/  BSSY B1, `(.L_x_102) ;  /* 0x0000006000017945 */ /* 0x000fe80003800000 */
[----:B------:R0:W-:Y:S01]  /*3720*/  @!P3 STG.E.U8 desc[UR36][R6.64+0x39], R55 ;  /* 0x000039370600b986 */ /* 0x0001e2000c101124 */
[----:B------:R-:W-:Y:S05]  /*3730*/  @P4 BRA `(.L_x_103) ;  /* 0x00000000000c4947 */ /* 0x000fea0003800000 */
[----:B------:R-:W1:Y:S02]  /*3740*/  LDG.E.U8 R164, desc[UR36][R2.64+0x40] ;  /* 0x0000402402a47981 */ /* 0x000e64000c1e1100 */
[----:B-1----:R-:W-:-:S05]  /*3750*/  PRMT R11, R164, 0x8880, RZ ;  /* 0x00008880a40b7816 */ /* 0x002fca00000000ff */
[----:B------:R-:W-:-:S07]  /*3760*/  IMAD R10, R11, R152, RZ ;  /* 0x000000980b0a7224 */ /* 0x000fce00078e02ff */
.L_x_103:
[----:B------:R-:W-:Y:S05]  /*3770*/  BSYNC B1 ;  /* 0x0000000000017941 */ /* 0x000fea0003800000 */
.L_x_102:
        /* <DEDUP_REMOVED lines=10> */
.L_x_105:
[----:B------:R-:W-:Y:S05]  /*3820*/  BSYNC B1 ;  /* 0x0000000000017941 */ /* 0x000fea0003800000 */
.L_x_104:
[----:B------:R-:W-:Y:S01]  /*3830*/  @!P2 IMAD R57, R57, R153, R10 ;  /* 0x000000993939a224 */ /* 0x000fe200078e020a */
[----:B------:R-:W-:Y:S04]  /*3840*/  BSSY B1, `(.L_x_106) ;  /* 0x0000006000017945 */ /* 0x000fe80003800000 */
[----:B------:R0:W-:Y:S01]  /*3850*/  @!P2 STG.E.U8 desc[UR36][R4.64+0x41], R57 ;  /* 0x000041390400a986 */ /* 0x0001e2000c101124 */
[----:B------:R-:W-:Y:S05]  /*3860*/  @P3 BRA `(.L_x_107) ;  /* 0x00000000000c3947 */ /* 0x000fea0003800000 */
[----:B------:R-:W1:Y:S02]  /*3870*/  LDG.E.U8 R164, desc[UR36][R8.64+0x40] ;  /* 0x0000402408a47981 */ /* 0x000e64000c1e1100 */
[----:B-1----:R-:W-:-:S05]  /*3880*/  PRMT R11, R164, 0x8880, RZ ;  /* 0x00008880a40b7816 */ /* 0x002fca00000000ff */
[----:B------:R-:W-:-:S07]  /*3890*/  IMAD R10, R11, R152, RZ ;  /* 0x000000980b0a7224 */ /* 0x000fce00078e02ff */
.L_x_107:
[----:B------:R-:W-:Y:S05]  /*38a0*/  BSYNC B1 ;  /* 0x0000000000017941 */ /* 0x000fea0003800000 */
.L_x_106:
[----:B-1----:R-:W-:Y:S01]  /*38b0*/  @!P3 IMAD R11, R58, R153, R10 ;  /* 0x000000993a0bb224 */ /* 0x002fe200078e020a */
[----:B------:R-:W-:Y:S04]  /*38c0*/  BSSY B1, `(.L_x_108) ;  /* 0x0000006000017945 */ /* 0x000fe80003800000 */
[----:B------:R1:W-:Y:S01]  /*38d0*/  @!P3 STG.E.U8 desc[UR36][R6.64+0x40], R11 ;  /* 0x0000400b0600b986 */ /* 0x0003e2000c101124 */
[----:B------:R-:W-:Y:S05]  /*38e0*/  @P4 BRA `(.L_x_109) ;  /* 0x00000000000c4947 */ /* 0x000fea0003800000 */
[----:B------:R-:W1:Y:S02]  /*38f0*/  LDG.E.U8 R164, desc[UR36][R8.64+0x41] ;  /* 0x0000412408a47981 */ /* 0x000e64000c1e1100 */
[----:B-1----:R-:W-:-:S05]  /*3900*/  PRMT R11, R164, 0x8880, RZ ;  /* 0x00008880a40b7816 */ /* 0x002fca00000000ff */
[----:B------:R-:W-:-:S07]  /*3910*/  IMAD R10, R11, R152, RZ ;  /* 0x000000980b0a7224 */ /* 0x000fce00078e02ff */
.L_x_109:
[----:B------:R-:W-:Y:S05]  /*3920*/  BSYNC B1 ;  /* 0x0000000000017941 */ /* 0x000fea0003800000 */
.L_x_108:
        /* <DEDUP_REMOVED lines=10> */
.L_x_111:
[----:B------:R-:W-:Y:S05]  /*39d0*/  BSYNC B1 ;  /* 0x0000000000017941 */ /* 0x000fea0003800000 */
.L_x_110:
[----:B-1----:R-:W-:Y:S01]  /*39e0*/  @!P2 IMAD R11, R60, R153, R10 ;  /* 0x000000993c0ba224 */ /* 0x002fe200078e020a */
[----:B------:R-:W-:Y:S04]  /*39f0*/  BSSY B1, `(.L_x_112) ;  /* 0x0000006000017945 */ /* 0x000fe80003800000 */
[----:B------:R1:W-:Y:S01]  /*3a00*/  @!P2 STG.E.U8 desc[UR36][R4.64+0x48], R11 ;  /* 0x0000480b0400a986 */ /* 0x0003e2000c101124 */
[----:B------:R-:W-:Y:S05]  /*3a10*/  @P3 BRA `(.L_x_113) ;  /* 0x00000000000c3947 */ /* 0x000fea0003800000 */
[----:B------:R-:W1:Y:S02]  /*3a20*/  LDG.E.U8 R164, desc[UR36][R2.64+0x49] ;  /* 0x0000492402a47981 */ /* 0x000e64000c1e1100 */
[----:B-1----:R-:W-:-:S05]  /*3a30*/  PRMT R11, R164, 0x8880, RZ ;  /* 0x00008880a40b7816 */ /* 0x002fca00000000ff */
[----:B------:R-:W-:-:S07]  /*3a40*/  IMAD R10, R11, R152, RZ ;  /* 0x000000980b0a7224 */ /* 0x000fce00078e02ff */
.L_x_113:
[----:B------:R-:W-:Y:S05]  /*3a50*/  BSYNC B1 ;  /* 0x0000000000017941 */ /* 0x000fea0003800000 */
.L_x_112:
[----:B------:R-:W-:Y:S01]  /*3a60*/  @!P3 IMAD R61, R61, R153, R10 ;  /* 0x000000993d3db224 */ /* 0x000fe200078e020a */
[----:B------:R-:W-:Y:S04]  /*3a70*/  BSSY B1, `(.L_x_114) ;  /* 0x0000006000017945 */ /* 0x000fe80003800000 */
[----:B------:R0:W-:Y:S01]  /*3a80*/  @!P3 STG.E.U8 desc[UR36][R4.64+0x49], R61 ;  /* 0x0000493d0400b986 */ /* 0x0001e2000c101124 */
[----:B------:R-:W-:Y:S05]  /*3a90*/  @P4 BRA `(.L_x_115) ;  /* 0x00000000000c4947 */ /* 0x000fea0003800000 */
[----:B------:R-:W1:Y:S02]  /*3aa0*/  LDG.E.U8 R164, desc[UR36][R8.64+0x48] ;  /* 0x0000482408a47981 */ /* 0x000e64000c1e1100 */
[----:B-1----:R-:W-:-:S05]  /*3ab0*/  PRMT R11, R164, 0x8880, RZ ;  /* 0x00008880a40b7816 */ /* 0x002fca00000000ff */
[----:B------:R-:W-:-:S07]  /*3ac0*/  IMAD R10, R11, R152, RZ ;  /* 0x000000980b0a7224 */ /* 0x000fce00078e02ff */
.L_x_115:
[----:B------:R-:W-:Y:S05]  /*3ad0*/  BSYNC B1 ;  /* 0x0000000000017941 */ /* 0x000fea0003800000 */
.L_x_114:
        /* <DEDUP_REMOVED lines=10> */
.L_x_117:
[----:B------:R-:W-:Y:S05]  /*3b80*/  BSYNC B1 ;  /* 0x0000000000017941 */ /* 0x000fea0003800000 */
.L_x_116:
[----:B------:R-:W-:Y:S01]  /*3b90*/  @!P2 IMAD R63, R63, R153, R10 ;  /* 0x000000993f3fa224 */ /* 0x000fe200078e020a */
[----:B------:R-:W-:Y:S04]  /*3ba0*/  BSSY B1, `(.L_x_118) ;  /* 0x0000006000017945 */ /* 0x000fe80003800000 */
[----:B------:R0:W-:Y:S01]  /*3bb0*/  @!P2 STG.E.U8 desc[UR36][R6.64+0x49], R63 ;  /* 0x0000493f0600a986 */ /* 0x0001e2000c101124 */
[----:B------:R-:W-:Y:S05]  /*3bc0*/  @P3 BRA `(.L_x_119) ;  /* 0x00000000000c3947 */ /* 0x000fea0003800000 */
[----:B------:R-:W1:Y:S02]  /*3bd0*/  LDG.E.U8 R164, desc[UR36][R2.64+0x50] ;  /* 0x0000502402a47981 */ /* 0x000e64000c1e1100 */
[----:B-1----:R-:W-:-:S05]  /*3be0*/  PRMT R11, R164, 0x8880, RZ ;  /* 0x00008880a40b7816 */ /* 0x002fca00000000ff */
[----:B------:R-:W-:-:S07]  /*3bf0*/  IMAD R10, R11, R152, RZ ;  /* 0x000000980b0a7224 */ /* 0x000fce00078e02ff */
.L_x_119:
[----:B------:R-:W-:Y:S05]  /*3c00*/  BSYNC B1 ;  /* 0x0000000000017941 */ /* 0x000fea0003800000 */
.L_x_118:
[----:B-1----:R-:W-:Y:S01]  /*3c10*/  @!P3 IMAD R11, R64, R153, R10 ;  /* 0x00000099400bb224 */ /* 0x002fe200078e020a */
[----:B------:R-:W-:Y:S04]  /*3c20*/  BSSY B1, `(.L_x_120) ;  /* 0x0000006000017945 */ /* 0x000fe80003800000 */
[----:B------:R1:W-:Y:S01]  /*3c30*/  @!P3 STG.E.U8 desc[UR36][R4.64+0x50], R11 ;  /* 0x0000500b0400b986 */ /* 0x0003e2000c101124 */
[----:B------:R-:W-:Y:S05]  /*3c40*/  @P4 BRA `(.L_x_121) ;  /* 0x00000000000c4947 */ /* 0x000fea0003800000 */
[----:B------:R-:W1:Y:S02]  /*3c50*/  LDG.E.U8 R164, desc[UR36][R2.64+0x51] ;  /* 0x0000512402a47981 */ /* 0x000e64000c1e1100 */
[----:B-1----:R-:W-:-:S05]  /*3c60*/  PRMT R11, R164, 0x8880, RZ ;  /* 0x00008880a40b7816 */ /* 0x002fca00000000ff */
[----:B------:R-:W-:-:S07]  /*3c70*/  IMAD R10, R11, R152, RZ ;  /* 0x000000980b0a7224 */ /* 0x000fce00078e02ff */
.L_x_121:
[----:B------:R-:W-:Y:S05]  /*3c80*/  BSYNC B1 ;  /* 0x0000000000017941 */ /* 0x000fea0003800000 */
.L_x_120:
        /* <DEDUP_REMOVED lines=10> */
.L_x_123:
[----:B------:R-:W-:Y:S05]  /*3d30*/  BSYNC B1 ;  /* 0x0000000000017941 */ /* 0x000fea0003800000 */
.L_x_122:
[----:B-1----:R-:W-:Y:S01]  /*3d40*/  @!P2 IMAD R11, R66, R153, R10 ;  /* 0x00000099420ba224 */ /* 0x002fe200078e020a */
[----:B------:R-:W-:Y:S04]  /*3d50*/  BSSY B1, `(.L_x_124) ;  /* 0x0000006000017945 */ /* 0x000fe80003800000 */
[----:B------:R1:W-:Y:S01]  /*3d60*/  @!P2 STG.E.U8 desc[UR36][R6.64+0x50], R11 ;  /* 0x0000500b0600a986 */ /* 0x0003e2000c101124 */
[----:B------:R-:W-:Y:S05]  /*3d70*/  @P3 BRA `(.L_x_125) ;  /* 0x00000000000c3947 */ /* 0x000fea0003800000 */
[----:B------:R-:W1:Y:S02]  /*3d80*/  LDG.E.U8 R164, desc[UR36][R8.64+0x51] ;  /* 0x0000512408a47981 */ /* 0x000e64000c1e1100 */
[----:B-1----:R-:W-:-:S05]  /*3d90*/  PRMT R11, R164, 0x8880, RZ ;  /* 0x00008880a40b7816 */ /* 0x002fca00000000ff */
[----:B------:R-:W-:-:S07]  /*3da0*/  IMAD R10, R11, R152, RZ ;  /* 0x000000980b0a7224 */ /* 0x000fce00078e02ff */
.L_x_125:
[----:B------:R-:W-:Y:S05]  /*3db0*/  BSYNC B1 ;  /* 0x0000000000017941 */ /* 0x000fea0003800000 */
.L_x_124:
[----:B------:R-:W-:Y:S01]  /*3dc0*/  @!P3 IMAD R67, R67, R153, R10 ;  /* 0x000000994343b224 */ /* 0x000fe200078e020a */
[----:B------:R-:W-:Y:S04]  /*3dd0*/  BSSY B1, `(.L_x_126) ;  /* 0x0000006000017945 */ /* 0x000fe80003800000 */
[----:B------:R0:W-:Y:S01]  /*3de0*/  @!P3 STG.E.U8 desc[UR36][R6.64+0x51], R67 ;  /* 0x000051430600b986 */ /* 0x0001e2000c101124 */
[----:B------:R-:W-:Y:S05]  /*3df0*/  @P4 BRA `(.L_x_127) ;  /* 0x00000000000c4947 */ /* 0x000fea0003800000 */
[----:B------:R-:W1:Y:S02]  /*3e00*/  LDG.E.U8 R164, desc[UR36][R2.64+0x58] ;  /* 0x0000582402a47981 */ /* 0x000e64000c1e1100 */
[----:B-1----:R-:W-:-:S05]  /*3e10*/  PRMT R11, R164, 0x8880, RZ ;  /* 0x00008880a40b7816 */ /* 0x002fca00000000ff */
[----:B------:R-:W-:-:S07]  /*3e20*/  IMAD R10, R11, R152, RZ ;  /* 0x000000980b0a7224 */ /* 0x000fce00078e02ff */
.L_x_127:
[----:B------:R-:W-:Y:S05]  /*3e30*/  BSYNC B1 ;  /* 0x0000000000017941 */ /* 0x000fea0003800000 */
.L_x_126:
        /* <DEDUP_REMOVED lines=10> */
.L_x_129:
[----:B------:R-:W-:Y:S05]  /*3ee0*/  BSYNC B1 ;  /* 0x0000000000017941 */ /* 0x000fea0003800000 */
.L_x_128:
[----:B------:R-:W-:Y:S01]  /*3ef0*/  @!P2 IMAD R69, R69, R153, R10 ;  /* 0x000000994545a224 */ /* 0x000fe200078e020a */
[----:B------:R-:W-:Y:S04]  /*3f00*/  BSSY B1, `(.L_x_130) ;  /* 0x0000006000017945 */ /* 0x000fe80003800000 */
[----:B------:R0:W-:Y:S01]  /*3f10*/  @!P2 STG.E.U8 desc[UR36][R4.64+0x59], R69 ;  /* 0x000059450400a986 */ /* 0x0001e2000c101124 */
[----:B------:R-:W-:Y:S05]  /*3f20*/  @P3 BRA `(.L_x_131) ;  /* 0x00000000000c3947 */ /* 0x000fea0003800000 */
[----:B------:R-:W1:Y:S02]  /*3f30*/  LDG.E.U8 R164, desc[UR36][R8.64+0x58] ;  /* 0x0000582408a47981 */ /* 0x000e64000c1e1100 */
[----:B-1----:R-:W-:-:S05]  /*3f40*/  PRMT R11, R164, 0x8880, RZ ;  /* 0x00008880a40b7816 */ /* 0x002fca00000000ff */
[----:B------:R-:W-:-:S07]  /*3f50*/  IMAD R10, R11, R152, RZ ;  /* 0x000000980b0a7224 */ /* 0x000fce00078e02ff */
.L_x_131:
[----:B------:R-:W-:Y:S05]  /*3f60*/  BSYNC B1 ;  /* 0x0000000000017941 */ /* 0x000fea0003800000 */
.L_x_130:
[----:B-1----:R-:W-:Y:S01]  /*3f70*/  @!P3 IMAD R11, R70, R153, R10 ;  /* 0x00000099460bb224 */ /* 0x002fe200078e020a */
[----:B------:R-:W-:Y:S04]  /*3f80*/  BSSY B1, `(.L_x_132) ;  /* 0x0000006000017945 */ /* 0x000fe80003800000 */
[----:B------:R1:W-:Y:S01]  /*3f90*/  @!P3 STG.E.U8 desc[UR36][R6.64+0x58], R11 ;  /* 0x0000580b0600b986 */ /* 0x0003e2000c101124 */
[----:B------:R-:W-:Y:S05]  /*3fa0*/  @P4 BRA `(.L_x_133) ;  /* 0x00000000000c4947 */ /* 0x000fea0003800000 */
[----:B------:R-:W1:Y:S02]  /*3fb0*/  LDG.E.U8 R164, desc[UR36][R8.64+0x59] ;  /* 0x0000592408a47981 */ /* 0x000e64000c1e1100 */
[----:B-1----:R-:W-:-:S05]  /*3fc0*/  PRMT R11, R164, 0x8880, RZ ;  /* 0x00008880a40b7816 */ /* 0x002fca00000000ff */
[----:B------:R-:W-:-:S07]  /*3fd0*/  IMAD R10, R11, R152, RZ ;  /* 0x000000980b0a7224 */ /* 0x000fce00078e02ff */
.L_x_133:
[----:B------:R-:W-:Y:S05]  /*3fe0*/  BSYNC B1 ;  /* 0x0000000000017941 */ /* 0x000fea0003800000 */
.L_x_132:
        /* <DEDUP_REMOVED lines=10> */
.L_x_135:
[----:B------:R-:W-:Y:S05]  /*4090*/  BSYNC B1 ;  /* 0x0000000000017941 */ /* 0x000fea0003800000 */
.L_x_134:
[----:B-1----:R-:W-:Y:S01]  /*40a0*/  @!P2 IMAD R11, R72, R153, R10 ;  /* 0x00000099480ba224 */ /* 0x002fe200078e020a */
[----:B------:R-:W-:Y:S04]  /*40b0*/  BSSY B1, `(.L_x_136) ;  /* 0x0000006000017945 */ /* 0x000fe80003800000 */
[----:B------:R1:W-:Y:S01]  /*40c0*/  @!P2 STG.E.U8 desc[UR36][R4.64+0x60], R11 ;  /* 0x0000600b0400a986 */ /* 0x0003e2000c101124 */
[----:B------:R-:W-:Y:S05]  /*40d0*/  @P3 BRA `(.L_x_137) ;  /* 0x00000000000c3947 */ /* 0x000fea0003800000 */
[----:B------:R-:W1:Y:S02]  /*40e0*/  LDG.E.U8 R164, desc[UR36][R2.64+0x61] ;  /* 0x0000612402a47981 */ /* 0x000e64000c1e1100 */
[----:B-1----:R-:W-:-:S05]  /*40f0*/  PRMT R11, R164, 0x8880, RZ ;  /* 0x00008880a40b7816 */ /* 0x002fca00000000ff */
[----:B------:R-:W-:-:S07]  /*4100*/  IMAD R10, R11, R152, RZ ;  /* 0x000000980b0a7224 */ /* 0x000fce00078e02ff */
.L_x_137:
[----:B------:R-:W-:Y:S05]  /*4110*/  BSYNC B1 ;  /* 0x0000000000017941 */ /* 0x000fea0003800000 */
.L_x_136:
[----:B------:R-:W-:Y:S01]  /*4120*/  @!P3 IMAD R73, R73, R153, R10 ;  /* 0x000000994949b224 */ /* 0x000fe200078e020a */
[----:B------:R-:W-:Y:S04]  /*4130*/  BSSY B1, `(.L_x_138) ;  /* 0x0000006000017945 */ /* 0x000fe80003800000 */
[----:B------:R0:W-:Y:S01]  /*4140*/  @!P3 STG.E.U8 desc[UR36][R4.64+0x61], R73 ;  /* 0x000061490400b986 */ /* 0x0001e2000c101124 */
[----:B------:R-:W-:Y:S05]  /*4150*/  @P4 BRA `(.L_x_139) ;  /* 0x00000000000c4947 */ /* 0x000fea0003800000 */
[----:B------:R-:W1:Y:S02]  /*4160*/  LDG.E.U8 R164, desc[UR36][R8.64+0x60] ;  /* 0x0000602408a47981 */ /* 0x000e64000c1e1100 */
[----:B-1----:R-:W-:-:S05]  /*4170*/  PRMT R11, R164, 0x8880, RZ ;  /* 0x00008880a40b7816 */ /* 0x002fca00000000ff */
[----:B------:R-:W-:-:S07]  /*4180*/  IMAD R10, R11, R152, RZ ;  /* 0x000000980b0a7224 */ /* 0x000fce00078e02ff */
.L_x_139:
[----:B------:R-:W-:Y:S05]  /*4190*/  BSYNC B1 ;  /* 0x0000000000017941 */ /* 0x000fea0003800000 */
.L_x_138:
        /* <DEDUP_REMOVED lines=10> */
.L_x_141:
[----:B------:R-:W-:Y:S05]  /*4240*/  BSYNC B1 ;  /* 0x0000000000017941 */ /* 0x000fea0003800000 */
.L_x_140:
[----:B------:R-:W-:Y:S01]  /*4250*/  @!P2 IMAD R75, R75, R153, R10 ;  /* 0x000000994b4ba224 */ /* 0x000fe200078e020a */
[----:B------:R-:W-:Y:S04]  /*4260*/  BSSY B1, `(.L_x_142) ;  /* 0x0000006000017945 */ /* 0x000fe80003800000 */
[----:B------:R0:W-:Y:S01]  /*4270*/  @!P2 STG.E.U8 desc[UR36][R6.64+0x61], R75 ;  /* 0x0000614b0600a986 */ /* 0x0001e2000c101124 */
[----:B------:R-:W-:Y:S05]  /*4280*/  @P3 BRA `(.L_x_143) ;  /* 0x00000000000c3947 */ /* 0x000fea0003800000 */
[----:B------:R-:W1:Y:S02]  /*4290*/  LDG.E.U8 R164, desc[UR36][R2.64+0x68] ;  /* 0x0000682402a47981 */ /* 0x000e64000c1e1100 */
[----:B-1----:R-:W-:-:S05]  /*42a0*/  PRMT R11, R164, 0x8880, RZ ;  /* 0x00008880a40b7816 */ /* 0x002fca00000000ff */
[----:B------:R-:W-:-:S07]  /*42b0*/  IMAD R10, R11, R152, RZ ;  /* 0x000000980b0a7224 */ /* 0x000fce00078e02ff */
.L_x_143:
[----:B------:R-:W-:Y:S05]  /*42c0*/  BSYNC B1 ;  /* 0x0000000000017941 */ /* 0x000fea0003800000 */
.L_x_142:
[----:B-1----:R-:W-:Y:S01]  /*42d0*/  @!P3 IMAD R11, R76, R153, R10 ;  /* 0x000000994c0bb224 */ /* 0x002fe200078e020a */
[----:B------:R-:W-:Y:S04]  /*42e0*/  BSSY B1, `(.L_x_144) ;  /* 0x0000006000017945 */ /* 0x000fe80003800000 */
[----:B------:R1:W-:Y:S01]  /*42f0*/  @!P3 STG.E.U8 desc[UR36][R4.64+0x68], R11 ;  /* 0x0000680b0400b986 */ /* 0x0003e2000c101124 */
[----:B------:R-:W-:Y:S05]  /*4300*/  @P4 BRA `(.L_x_145) ;  /* 0x00000000000c4947 */ /* 0x000fea0003800000 */
[----:B------:R-:W1:Y:S02]  /*4310*/  LDG.E.U8 R164, desc[UR36][R2.64+0x69] ;  /* 0x0000692402a47981 */ /* 0x000e64000c1e1100 */
[----:B-1----:R-:W-:-:S05]  /*4320*/  PRMT R11, R164, 0x8880, RZ ;  /* 0x00008880a40b7816 */ /* 0x002fca00000000ff */
[----:B------:R-:W-:-:S07]  /*4330*/  IMAD R10, R11, R152, RZ ;  /* 0x000000980b0a7224 */ /* 0x000fce00078e02ff */
.L_x_145:
[----:B------:R-:W-:Y:S05]  /*4340*/  BSYNC B1 ;  /* 0x0000000000017941 */ /* 0x000fea0003800000 */
.L_x_144:
        /* <DEDUP_REMOVED lines=10> */
.L_x_147:
[----:B------:R-:W-:Y:S05]  /*43f0*/  BSYNC B1 ;  /* 0x0000000000017941 */ /* 0x000fea0003800000 */
.L_x_146:
[----:B-1----:R-:W-:Y:S01]  /*4400*/  @!P2 IMAD R11, R78, R153, R10 ;  /* 0x000000994e0ba224 */ /* 0x002fe200078e020a */
[----:B------:R-:W-:Y:S04]  /*4410*/  BSSY B1, `(.L_x_148) ;  /* 0x0000006000017945 */ /* 0x000fe80003800000 */
[----:B------:R1:W-:Y:S01]  /*4420*/  @!P2 STG.E.U8 desc[UR36][R6.64+0x68], R11 ;  /* 0x0000680b0600a986 */ /* 0x0003e2000c101124 */
[----:B------:R-:W-:Y:S05]  /*4430*/  @P3 BRA `(.L_x_149) ;  /* 0x00000000000c3947 */ /* 0x000fea0003800000 */
[----:B------:R-:W1:Y:S02]  /*4440*/  LDG.E.U8 R164, desc[UR36][R8.64+0x69] ;  /* 0x0000692408a47981 */ /* 0x000e64000c1e1100 */
[----:B-1----:R-:W-:-:S05]  /*4450*/  PRMT R11, R164, 0x8880, RZ ;  /* 0x00008880a40b7816 */ /* 0x002fca00000000ff */
[----:B------:R-:W-:-:S07]  /*4460*/  IMAD R10, R11, R152, RZ ;  /* 0x000000980b0a7224 */ /* 0x000fce00078e02ff */
.L_x_149:
[----:B------:R-:W-:Y:S05]  /*4470*/  BSYNC B1 ;  /* 0x0000000000017941 */ /* 0x000fea0003800000 */
.L_x_148:
[----:B------:R-:W-:Y:S01]  /*4480*/  @!P3 IMAD R79, R79, R153, R10 ;  /* 0x000000994f4fb224 */ /* 0x000fe200078e020a */
[----:B------:R-:W-:Y:S04]  /*4490*/  BSSY B1, `(.L_x_150) ;  /* 0x0000006000017945 */ /* 0x000fe80003800000 */
[----:B------:R0:W-:Y:S01]  /*44a0*/  @!P3 STG.E.U8 desc[UR36][R6.64+0x69], R79 ;  /* 0x0000694f0600b986 */ /* 0x0001e2000c101124 */
[----:B------:R-:W-:Y:S05]  /*44b0*/  @P4 BRA `(.L_x_151) ;  /* 0x00000000000c4947 */ /* 0x000fea0003800000 */
[----:B------:R-:W1:Y:S02]  /*44c0*/  LDG.E.U8 R164, desc[UR36][R2.64+0x70] ;  /* 0x0000702402a47981 */ /* 0x000e64000c1e1100 */
[----:B-1----:R-:W-:-:S05]  /*44d0*/  PRMT R11, R164, 0x8880, RZ ;  /* 0x00008880a40b7816 */ /* 0x002fca00000000ff */
[----:B------:R-:W-:-:S07]  /*44e0*/  IMAD R10, R11, R152, RZ ;  /* 0x000000980b0a7224 */ /* 0x000fce00078e02ff */
.L_x_151:
[----:B------:R-:W-:Y:S05]  /*44f0*/  BSYNC B1 ;  /* 0x0000000000017941 */ /* 0x000fea0003800000 */
.L_x_150:
        /* <DEDUP_REMOVED lines=10> */
.L_x_153:
[----:B------:R-:W-:Y:S05]  /*45a0*/  BSYNC B1 ;  /* 0x0000000000017941 */ /* 0x000fea0003800000 */
.L_x_152:
[----:B------:R-:W-:Y:S01]  /*45b0*/  @!P2 IMAD R81, R81, R153, R10 ;  /* 0x000000995151a224 */ /* 0x000fe200078e020a */
[----:B------:R-:W-:Y:S04]  /*45c0*/  BSSY B1, `(.L_x_154) ;  /* 0x0000006000017945 */ /* 0x000fe80003800000 */
[----:B------:R0:W-:Y:S01]  /*45d0*/  @!P2 STG.E.U8 desc[UR36][R4.64+0x71], R81 ;  /* 0x000071510400a986 */ /* 0x0001e2000c101124 */
[----:B------:R-:W-:Y:S05]  /*45e0*/  @P3 BRA `(.L_x_155) ;  /* 0x00000000000c3947 */ /* 0x000fea0003800000 */
[----:B------:R-:W1:Y:S02]  /*45f0*/  LDG.E.U8 R164, desc[UR36][R8.64+0x70] ;  /* 0x0000702408a47981 */ /* 0x000e64000c1e1100 */
[----:B-1----:R-:W-:-:S05]  /*4600*/  PRMT R11, R164, 0x8880, RZ ;  /* 0x00008880a40b7816 */ /* 0x002fca00000000ff */
[----:B------:R-:W-:-:S07]  /*4610*/  IMAD R10, R11, R152, RZ ;  /* 0x000000980b0a7224 */ /* 0x000fce00078e02ff */
.L_x_155:
[----:B------:R-:W-:Y:S05]  /*4620*/  BSYNC B1 ;  /* 0x0000000000017941 */ /* 0x000fea0003800000 */
.L_x_154:
[----:B-1----:R-:W-:Y:S01]  /*4630*/  @!P3 IMAD R11, R82, R153, R10 ;  /* 0x00000099520bb224 */ /* 0x002fe200078e020a */
[----:B------:R-:W-:Y:S04]  /*4640*/  BSSY B1, `(.L_x_156) ;  /* 0x0000006000017945 */ /* 0x000fe80003800000 */
[----:B------:R1:W-:Y:S01]  /*4650*/  @!P3 STG.E.U8 desc[UR36][R6.64+0x70], R11 ;  /* 0x0000700b0600b986 */ /* 0x0003e2000c101124 */
[----:B------:R-:W-:Y:S05]  /*4660*/  @P4 BRA `(.L_x_157) ;  /* 0x00000000000c4947 */ /* 0x000fea0003800000 */
[----:B------:R-:W1:Y:S02]  /*4670*/  LDG.E.U8 R164, desc[UR36][R8.64+0x71] ;  /* 0x0000712408a47981 */ /* 0x000e64000c1e1100 */
[----:B-1----:R-:W-:-:S05]  /*4680*/  PRMT R11, R164, 0x8880, RZ ;  /* 0x00008880a40b7816 */ /* 0x002fca00000000ff */
[----:B------:R-:W-:-:S07]  /*4690*/  IMAD R10, R11, R152, RZ ;  /* 0x000000980b0a7224 */ /* 0x000fce00078e02ff */
.L_x_157:
[----:B------:R-:W-:Y:S05]  /*46a0*/  BSYNC B1 ;  /* 0x0000000000017941 */ /* 0x000fea0003800000 */
.L_x_156:
        /* <DEDUP_REMOVED lines=10> */
.L_x_159:
[----:B------:R-:W-:Y:S05]  /*4750*/  BSYNC B1 ;  /* 0x0000000000017941 */ /* 0x000fea0003800000 */
.L_x_158:
[----:B-1----:R-:W-:Y:S01]  /*4760*/  @!P2 IMAD R11, R84, R153, R10 ;  /* 0x00000099540ba224 */ /* 0x002fe200078e020a */
[----:B------:R-:W-:Y:S04]  /*4770*/  BSSY B1, `(.L_x_160) ;  /* 0x0000006000017945 */ /* 0x000fe80003800000 */
[----:B------:R1:W-:Y:S01]  /*4780*/  @!P2 STG.E.U8 desc[UR36][R4.64+0x78], R11 ;  /* 0x0000780b0400a986 */ /* 0x0003e2000c101124 */
[----:B------:R-:W-:Y:S05]  /*4790*/  @P3 BRA `(.L_x_161) ;  /* 0x00000000000c3947 */ /* 0x000fea0003800000 */
[----:B------:R-:W1:Y:S02]  /*47a0*/  LDG.E.U8 R164, desc[UR36][R2.64+0x79] ;  /* 0x0000792402a47981 */ /* 0x000e64000c1e1100 */
[----:B-1----:R-:W-:-:S05]  /*47b0*/  PRMT R11, R164, 0x8880, RZ ;  /* 0x00008880a40b7816 */ /* 0x002fca00000000ff */
[----:B------:R-:W-:-:S07]  /*47c0*/  IMAD R10, R11, R152, RZ ;  /* 0x000000980b0a7224 */ /* 0x000fce00078e02ff */
.L_x_161:
[----:B------:R-:W-:Y:S05]  /*47d0*/  BSYNC B1 ;  /* 0x0000000000017941 */ /* 0x000fea0003800000 */
.L_x_160:
[----:B------:R-:W-:Y:S01]  /*47e0*/  @!P3 IMAD R85, R85, R153, R10 ;  /* 0x000000995555b224 */ /* 0x000fe200078e020a */
[----:B------:R-:W-:Y:S04]  /*47f0*/  BSSY B1, `(.L_x_162) ;  /* 0x0000006000017945 */ /* 0x000fe80003800000 */
[----:B------:R0:W-:Y:S01]  /*4800*/  @!P3 STG.E.U8 desc[UR36][R4.64+0x79], R85 ;  /* 0x000079550400b986 */ /* 0x0001e2000c101124 */
[----:B------:R-:W-:Y:S05]  /*4810*/  @P4 BRA `(.L_x_163) ;  /* 0x00000000000c4947 */ /* 0x000fea0003800000 */
[----:B------:R-:W1:Y:S02]  /*4820*/  LDG.E.U8 R164, desc[UR36][R8.64+0x78] ;  /* 0x0000782408a47981 */ /* 0x000e64000c1e1100 */
[----:B-1----:R-:W-:-:S05]  /*4830*/  PRMT R11, R164, 0x8880, RZ ;  /* 0x00008880a40b7816 */ /* 0x002fca00000000ff */
[----:B------:R-:W-:-:S07]  /*4840*/  IMAD R10, R11, R152, RZ ;  /* 0x000000980b0a7224 */ /* 0x000fce00078e02ff */
.L_x_163:
[----:B------:R-:W-:Y:S05]  /*4850*/  BSYNC B1 ;  /* 0x0000000000017941 */ /* 0x000fea0003800000 */
.L_x_162:
        /* <DEDUP_REMOVED lines=10> */
.L_x_165:
[----:B------:R-:W-:Y:S05]  /*4900*/  BSYNC B1 ;  /* 0x0000000000017941 */ /* 0x000fea0003800000 */
.L_x_164:
[----:B------:R-:W-:Y:S01]  /*4910*/  @!P2 IMAD R87, R87, R153, R10 ;  /* 0x000000995757a224 */ /* 0x000fe200078e020a */
[----:B------:R-:W-:Y:S04]  /*4920*/  BSSY B1, `(.L_x_166) ;  /* 0x0000006000017945 */ /* 0x000fe80003800000 */
[----:B------:R0:W-:Y:S01]  /*4930*/  @!P2 STG.E.U8 desc[UR36][R6.64+0x79], R87 ;  /* 0x000079570600a986 */ /* 0x0001e2000c101124 */
[----:B------:R-:W-:Y:S05]  /*4940*/  @P3 BRA `(.L_x_167) ;  /* 0x00000000000c3947 */ /* 0x000fea0003800000 */
[----:B------:R-:W1:Y:S02]  /*4950*/  LDG.E.U8 R164, desc[UR36][R2.64+0x80] ;  /* 0x0000802402a47981 */ /* 0x000e64000c1e1100 */
[----:B-1----:R-:W-:-:S05]  /*4960*/  PRMT R11, R164, 0x8880, RZ ;  /* 0x00008880a40b7816 */ /* 0x002fca00000000ff */
[----:B------:R-:W-:-:S07]  /*4970*/  IMAD R10, R11, R152, RZ ;  /* 0x000000980b0a7224 */ /* 0x000fce00078e02ff */
.L_x_167:
[----:B------:R-:W-:Y:S05]  /*4980*/  BSYNC B1 ;  /* 0x0000000000017941 */ /* 0x000fea0003800000 */
.L_x_166:
[----:B-1----:R-:W-:Y:S01]  /*4990*/  @!P3 IMAD R11, R88, R153, R10 ;  /* 0x00000099580bb224 */ /* 0x002fe200078e020a */
[----:B------:R-:W-:Y:S04]  /*49a0*/  BSSY B1, `(.L_x_168) ;  /* 0x0000006000017945 */ /* 0x000fe80003800000 */
[----:B------:R1:W-:Y:S01]  /*49b0*/  @!P3 STG.E.U8 desc[UR36][R4.64+0x80], R11 ;  /* 0x0000800b0400b986 */ /* 0x0003e2000c101124 */
[----:B------:R-:W-:Y:S05]  /*49c0*/  @P4 BRA `(.L_x_169) ;  /* 0x00000000000c4947 */ /* 0x000fea0003800000 */
[----:B------:R-:W1:Y:S02]  /*49d0*/  LDG.E.U8 R164, desc[UR36][R2.64+0x81] ;  /* 0x0000812402a47981 */ /* 0x000e64000c1e1100 */
[----:B-1----:R-:W-:-:S05]  /*49e0*/  PRMT R11, R164, 0x8880, RZ ;  /* 0x00008880a40b7816 */ /* 0x002fca00000000ff */
[----:B------:R-:W-:-:S07]  /*49f0*/  IMAD R10, R11, R152, RZ ;  /* 0x000000980b0a7224 */ /* 0x000fce00078e02ff */
.L_x_169:
[----:B------:R-:W-:Y:S05]  /*4a00*/  BSYNC B1 ;  /* 0x0000000000017941 */ /* 0x000fea0003800000 */
.L_x_168:
        /* <DEDUP_REMOVED lines=10> */
.L_x_171:
[----:B------:R-:W-:Y:S05]  /*4ab0*/  BSYNC B1 ;  /* 0x0000000000017941 */ /* 0x000fea0003800000 */
.L_x_170:
[----:B-1----:R-:W-:Y:S01]  /*4ac0*/  @!P2 IMAD R11, R90, R153, R10 ;  /* 0x000000995a0ba224 */ /* 0x002fe200078e020a */
[----:B------:R-:W-:Y:S04]  /*4ad0*/  BSSY B1, `(.L_x_172) ;  /* 0x0000006000017945 */ /* 0x000fe80003800000 */
[----:B------:R1:W-:Y:S01]  /*4ae0*/  @!P2 STG.E.U8 desc[UR36][R6.64+0x80], R11 ;  /* 0x0000800b0600a986 */ /* 0x0003e2000c101124 */
[----:B------:R-:W-:Y:S05]  /*4af0*/  @P3 BRA `(.L_x_173) ;  /* 0x00000000000c3947 */ /* 0x000fea0003800000 */
[----:B------:R-:W1:Y:S02]  /*4b00*/  LDG.E.U8 R164, desc[UR36][R8.64+0x81] ;  /* 0x0000812408a47981 */ /* 0x000e64000c1e1100 */
[----:B-1----:R-:W-:-:S05]  /*4b10*/  PRMT R11, R164, 0x8880, RZ ;  /* 0x00008880a40b7816 */ /* 0x002fca00000000ff */
[----:B------:R-:W-:-:S07]  /*4b20*/  IMAD R10, R11, R152, RZ ;  /* 0x000000980b0a7224 */ /* 0x000fce00078e02ff */
.L_x_173:
[----:B------:R-:W-:Y:S05]  /*4b30*/  BSYNC B1 ;  /* 0x0000000000017941 */ /* 0x000fea0003800000 */
.L_x_172:
[----:B------:R-:W-:Y:S01]  /*4b40*/  @!P3 IMAD R91, R91, R153, R10 ;  /* 0x000000995b5bb224 */ /* 0x000fe200078e020a */
[----:B------:R-:W-:Y:S04]  /*4b50*/  BSSY B1, `(.L_x_174) ;  /* 0x0000006000017945 */ /* 0x000fe80003800000 */
[----:B------:R0:W-:Y:S01]  /*4b60*/  @!P3 STG.E.U8 desc[UR36][R6.64+0x81], R91 ;  /* 0x0000815b0600b986 */ /* 0x0001e2000c101124 */
[----:B------:R-:W-:Y:S05]  /*4b70*/  @P4 BRA `(.L_x_175) ;  /* 0x00000000000c4947 */ /* 0x000fea0003800000 */
[----:B------:R-:W1:Y:S02]  /*4b80*/  LDG.E.U8 R164, desc[UR36][R2.64+0x88] ;  /* 0x0000882402a47981 */ /* 0x000e64000c1e1100 */
[----:B-1----:R-:W-:-:S05]  /*4b90*/  PRMT R11, R164, 0x8880, RZ ;  /* 0x00008880a40b7816 */ /* 0x002fca00000000ff */
[----:B------:R-:W-:-:S07]  /*4ba0*/  IMAD R10, R11, R152, RZ ;  /* 0x000000980b0a7224 */ /* 0x000fce00078e02ff */
.L_x_175:
[----:B------:R-:W-:Y:S05]  /*4bb0*/  BSYNC B1 ;  /* 0x0000000000017941 */ /* 0x000fea0003800000 */
.L_x_174:
        /* <DEDUP_REMOVED lines=10> */
.L_x_177:
[----:B------:R-:W-:Y:S05]  /*4c60*/  BSYNC B1 ;  /* 0x0000000000017941 */ /* 0x000fea0003800000 */
.L_x_176:
[----:B------:R-:W-:Y:S01]  /*4c70*/  @!P2 IMAD R93, R93, R153, R10 ;  /* 0x000000995d5da224 */ /* 0x000fe200078e020a */
[----:B------:R-:W-:Y:S04]  /*4c80*/  BSSY B1, `(.L_x_178) ;  /* 0x0000006000017945 */ /* 0x000fe80003800000 */
[----:B------:R0:W-:Y:S01]  /*4c90*/  @!P2 STG.E.U8 desc[UR36][R4.64+0x89], R93 ;  /* 0x0000895d0400a986 */ /* 0x0001e2000c101124 */
[----:B------:R-:W-:Y:S05]  /*4ca0*/  @P3 BRA `(.L_x_179) ;  /* 0x00000000000c3947 */ /* 0x000fea0003800000 */
[----:B------:R-:W1:Y:S02]  /*4cb0*/  LDG.E.U8 R164, desc[UR36][R8.64+0x88] ;  /* 0x0000882408a47981 */ /* 0x000e64000c1e1100 */
[----:B-1----:R-:W-:-:S05]  /*4cc0*/  PRMT R11, R164, 0x8880, RZ ;  /* 0x00008880a40b7816 */ /* 0x002fca00000000ff */
[----:B------:R-:W-:-:S07]  /*4cd0*/  IMAD R10, R11, R152, RZ ;  /* 0x000000980b0a7224 */ /* 0x000fce00078e02ff */
.L_x_179:
[----:B------:R-:W-:Y:S05]  /*4ce0*/  BSYNC B1 ;  /* 0x0000000000017941 */ /* 0x000fea0003800000 */
.L_x_178:
[----:B-1----:R-:W-:Y:S01]  /*4cf0*/  @!P3 IMAD R11, R94, R153, R10 ;  /* 0x000000995e0bb224 */ /* 0x002fe200078e020a */
[----:B------:R-:W-:Y:S04]  /*4d00*/  BSSY B1, `(.L_x_180) ;  /* 0x0000006000017945 */ /* 0x000fe80003800000 */
[----:B------:R1:W-:Y:S01]  /*4d10*/  @!P3 STG.E.U8 desc[UR36][R6.64+0x88], R11 ;  /* 0x0000880b0600b986 */ /* 0x0003e2000c101124 */
[----:B------:R-:W-:Y:S05]  /*4d20*/  @P4 BRA `(.L_x_181) ;  /* 0x00000000000c4947 */ /* 0x000fea0003800000 */
[----:B------:R-:W1:Y:S02]  /*4d30*/  LDG.E.U8 R164, desc[UR36][R8.64+0x89] ;  /* 0x0000892408a47981 */ /* 0x000e64000c1e1100 */
[----:B-1----:R-:W-:-:S05]  /*4d40*/  PRMT R11, R164, 0x8880, RZ ;  /* 0x00008880a40b7816 */ /* 0x002fca00000000ff */
[----:B------:R-:W-:-:S07]  /*4d50*/  IMAD R10, R11, R152, RZ ;  /* 0x000000980b0a7224 */ /* 0x000fce00078e02ff */
.L_x_181:
[----:B------:R-:W-:Y:S05]  /*4d60*/  BSYNC B1 ;  /* 0x0000000000017941 */ /* 0x000fea0003800000 */
.L_x_180:
        /* <DEDUP_REMOVED lines=10> */
.L_x_183:
[----:B------:R-:W-:Y:S05]  /*4e10*/  BSYNC B1 ;  /* 0x0000000000017941 */ /* 0x000fea0003800000 */
.L_x_182:
[----:B-1----:R-:W-:Y:S01]  /*4e20*/  @!P2 IMAD R11, R96, R153, R10 ;  /* 0x00000099600ba224 */ /* 0x002fe200078e020a */
[----:B------:R-:W-:Y:S04]  /*4e30*/  BSSY B1, `(.L_x_184) ;  /* 0x0000006000017945 */ /* 0x000fe80003800000 */
[----:B------:R1:W-:Y:S01]  /*4e40*/  @!P2 STG.E.U8 desc[UR36][R4.64+0x90], R11 ;  /* 0x0000900b0400a986 */ /* 0x0003e2000c101124 */
[----:B------:R-:W-:Y:S05]  /*4e50*/  @P3 BRA `(.L_x_185) ;  /* 0x00000000000c3947 */ /* 0x000fea0003800000 */
[----:B------:R-:W1:Y:S02]  /*4e60*/  LDG.E.U8 R164, desc[UR36][R2.64+0x91] ;  /* 0x0000912402a47981 */ /* 0x000e64000c1e1100 */
[----:B-1----:R-:W-:-:S05]  /*4e70*/  PRMT R11, R164, 0x8880, RZ ;  /* 0x00008880a40b7816 */ /* 0x002fca00000000ff */
[----:B------:R-:W-:-:S07]  /*4e80*/  IMAD R10, R11, R152, RZ ;  /* 0x000000980b0a7224 */ /* 0x000fce00078e02ff */
.L_x_185:
[----:B------:R-:W-:Y:S05]  /*4e90*/  BSYNC B1 ;  /* 0x0000000000017941 */ /* 0x000fea0003800000 */
.L_x_184:
[----:B------:R-:W-:Y:S01]  /*4ea0*/  @!P3 IMAD R97, R97, R153, R10 ;  /* 0x000000996161b224 */ /* 0x000fe200078e020a */
[----:B------:R-:W-:Y:S04]  /*4eb0*/  BSSY B1, `(.L_x_186) ;  /* 0x0000006000017945 */ /* 0x000fe80003800000 */
[----:B------:R0:W-:Y:S01]  /*4ec0*/  @!P3 STG.E.U8 desc[UR36][R4.64+0x91], R97 ;  /* 0x000091610400b986 */ /* 0x0001e2000c101124 */
[----:B------:R-:W-:Y:S05]  /*4ed0*/  @P4 BRA `(.L_x_187) ;  /* 0x00000000000c4947 */ /* 0x000fea0003800000 */
[----:B------:R-:W1:Y:S02]  /*4ee0*/  LDG.E.U8 R164, desc[UR36][R8.64+0x90] ;  /* 0x0000902408a47981 */ /* 0x000e64000c1e1100 */
[----:B-1----:R-:W-:-:S05]  /*4ef0*/  PRMT R11, R164, 0x8880, RZ ;  /* 0x00008880a40b7816 */ /* 0x002fca00000000ff */
[----:B------:R-:W-:-:S07]  /*4f00*/  IMAD R10, R11, R152, RZ ;  /* 0x000000980b0a7224 */ /* 0x000fce00078e02ff */
.L_x_187:
[----:B------:R-:W-:Y:S05]  /*4f10*/  BSYNC B1 ;  /* 0x0000000000017941 */ /* 0x000fea0003800000 */
.L_x_186:
        /* <DEDUP_REMOVED lines=10> */
.L_x_189:
[----:B------:R-:W-:Y:S05]  /*4fc0*/  BSYNC B1 ;  /* 0x0000000000017941 */ /* 0x000fea0003800000 */
.L_x_188:
[----:B------:R-:W-:Y:S01]  /*4fd0*/  @!P2 IMAD R99, R99, R153, R10 ;  /* 0x000000996363a224 */ /* 0x000fe200078e020a */
[----:B------:R-:W-:Y:S04]  /*4fe0*/  BSSY B1, `(.L_x_190) ;  /* 0x0000006000017945 */ /* 0x000fe80003800000 */
[----:B------:R0:W-:Y:S01]  /*4ff0*/  @!P2 STG.E.U8 desc[UR36][R6.64+0x91], R99 ;  /* 0x000091630600a986 */ /* 0x0001e2000c101124 */
[----:B------:R-:W-:Y:S05]  /*5000*/  @P3 BRA `(.L_x_191) ;  /* 0x00000000000c3947 */ /* 0x000fea0003800000 */
[----:B------:R-:W1:Y:S02]  /*5010*/  LDG.E.U8 R164, desc[UR36][R2.64+0x98] ;  /* 0x0000982402a47981 */ /* 0x000e64000c1e1100 */
[----:B-1----:R-:W-:-:S05]  /*5020*/  PRMT R11, R164, 0x8880, RZ ;  /* 0x00008880a40b7816 */ /* 0x002fca00000000ff */
[----:B------:R-:W-:-:S07]  /*5030*/  IMAD R10, R11, R152, RZ ;  /* 0x000000980b0a7224 */ /* 0x000fce00078e02ff */
.L_x_191:
[----:B------:R-:W-:Y:S05]  /*5040*/  BSYNC B1 ;  /* 0x0000000000017941 */ /* 0x000fea0003800000 */
.L_x_190:
[----:B-1----:R-:W-:Y:S01]  /*5050*/  @!P3 IMAD R11, R100, R153, R10 ;  /* 0x00000099640bb224 */ /* 0x002fe200078e020a */
[----:B------:R-:W-:Y:S04]  /*5060*/  BSSY B1, `(.L_x_192) ;  /* 0x0000006000017945 */ /* 0x000fe80003800000 */
[----:B------:R1:W-:Y:S01]  /*5070*/  @!P3 STG.E.U8 desc[UR36][R4.64+0x98], R11 ;  /* 0x0000980b0400b986 */ /* 0x0003e2000c101124 */
[----:B------:R-:W-:Y:S05]  /*5080*/  @P4 BRA `(.L_x_193) ;  /* 0x00000000000c4947 */ /* 0x000fea0003800000 */
[----:B------:R-:W1:Y:S02]  /*5090*/  LDG.E.U8 R164, desc[UR36][R2.64+0x99] ;  /* 0x0000992402a47981 */ /* 0x000e64000c1e1100 */
[----:B-1----:R-:W-:-:S05]  /*50a0*/  PRMT R11, R164, 0x8880, RZ ;  /* 0x00008880a40b7816 */ /* 0x002fca00000000ff */
[----:B------:R-:W-:-:S07]  /*50b0*/  IMAD R10, R11, R152, RZ ;  /* 0x000000980b0a7224 */ /* 0x000fce00078e02ff */
.L_x_193:
[----:B------:R-:W-:Y:S05]  /*50c0*/  BSYNC B1 ;  /* 0x0000000000017941 */ /* 0x000fea0003800000 */
.L_x_192:
        /* <DEDUP_REMOVED lines=10> */
.L_x_195:
[----:B------:R-:W-:Y:S05]  /*5170*/  BSYNC B1 ;  /* 0x0000000000017941 */ /* 0x000fea0003800000 */
.L_x_194:
[----:B-1----:R-:W-:Y:S01]  /*5180*/  @!P2 IMAD R11, R102, R153, R10 ;  /* 0x00000099660ba224 */ /* 0x002fe200078e020a */
[----:B------:R-:W-:Y:S04]  /*5190*/  BSSY B1, `(.L_x_196) ;  /* 0x0000006000017945 */ /* 0x000fe80003800000 */
[----:B------:R1:W-:Y:S01]  /*51a0*/  @!P2 STG.E.U8 desc[UR36][R6.64+0x98], R11 ;  /* 0x0000980b0600a986 */ /* 0x0003e2000c101124 */
[----:B------:R-:W-:Y:S05]  /*51b0*/  @P3 BRA `(.L_x_197) ;  /* 0x00000000000c3947 */ /* 0x000fea0003800000 */
[----:B------:R-:W1:Y:S02]  /*51c0*/  LDG.E.U8 R164, desc[UR36][R8.64+0x99] ;  /* 0x0000992408a47981 */ /* 0x000e64000c1e1100 */
[----:B-1----:R-:W-:-:S05]  /*51d0*/  PRMT R11, R164, 0x8880, RZ ;  /* 0x00008880a40b7816 */ /* 0x002fca00000000ff */
[----:B------:R-:W-:-:S07]  /*51e0*/  IMAD R10, R11, R152, RZ ;  /* 0x000000980b0a7224 */ /* 0x000fce00078e02ff */
.L_x_197:
[----:B------:R-:W-:Y:S05]  /*51f0*/  BSYNC B1 ;  /* 0x0000000000017941 */ /* 0x000fea0003800000 */
.L_x_196:
[----:B------:R-:W-:Y:S01]  /*5200*/  @!P3 IMAD R103, R103, R153, R10 ;  /* 0x000000996767b224 */ /* 0x000fe200078e020a */
[----:B------:R-:W-:Y:S04]  /*5210*/  BSSY B1, `(.L_x_198) ;  /* 0x0000006000017945 */ /* 0x000fe80003800000 */
[----:B------:R0:W-:Y:S01]  /*5220*/  @!P3 STG.E.U8 desc[UR36][R6.64+0x99], R103 ;  /* 0x000099670600b986 */ /* 0x0001e2000c101124 */
[----:B------:R-:W-:Y:S05]  /*5230*/  @P4 BRA `(.L_x_199) ;  /* 0x00000000000c4947 */ /* 0x000fea0003800000 */
[----:B------:R-:W1:Y:S02]  /*5240*/  LDG.E.U8 R164, desc[UR36][R2.64+0xa0] ;  /* 0x0000a02402a47981 */ /* 0x000e64000c1e1100 */
[----:B-1----:R-:W-:-:S05]  /*5250*/  PRMT R11, R164, 0x8880, RZ ;  /* 0x00008880a40b7816 */ /* 0x002fca00000000ff */
[----:B------:R-:W-:-:S07]  /*5260*/  IMAD R10, R11, R152, RZ ;  /* 0x000000980b0a7224 */ /* 0x000fce00078e02ff */
.L_x_199:
[----:B------:R-:W-:Y:S05]  /*5270*/  BSYNC B1 ;  /* 0x0000000000017941 */ /* 0x000fea0003800000 */
.L_x_198:
        /* <DEDUP_REMOVED lines=10> */
.L_x_201:
[----:B------:R-:W-:Y:S05]  /*5320*/  BSYNC B1 ;  /* 0x0000000000017941 */ /* 0x000fea0003800000 */
.L_x_200:
[----:B------:R-:W-:Y:S01]  /*5330*/  @!P2 IMAD R105, R105, R153, R10 ;  /* 0x000000996969a224 */ /* 0x000fe200078e020a */
[----:B------:R-:W-:Y:S04]  /*5340*/  BSSY B1, `(.L_x_202) ;  /* 0x0000006000017945 */ /* 0x000fe80003800000 */
[----:B------:R0:W-:Y:S01]  /*5350*/  @!P2 STG.E.U8 desc[UR36][R4.64+0xa1], R105 ;  /* 0x0000a1690400a986 */ /* 0x0001e2000c101124 */
[----:B------:R-:W-:Y:S05]  /*5360*/  @P3 BRA `(.L_x_203) ;  /* 0x00000000000c3947 */ /* 0x000fea0003800000 */
[----:B------:R-:W1:Y:S02]  /*5370*/  LDG.E.U8 R164, desc[UR36][R8.64+0xa0] ;  /* 0x0000a02408a47981 */ /* 0x000e64000c1e1100 */
[----:B-1----:R-:W-:-:S05]  /*5380*/  PRMT R11, R164, 0x8880, RZ ;  /* 0x00008880a40b7816 */ /* 0x002fca00000000ff */
[----:B------:R-:W-:-:S07]  /*5390*/  IMAD R10, R11, R152, RZ ;  /* 0x000000980b0a7224 */ /* 0x000fce00078e02ff */
.L_x_203:
[----:B------:R-:W-:Y:S05]  /*53a0*/  BSYNC B1 ;  /* 0x0000000000017941 */ /* 0x000fea0003800000 */
.L_x_202:
[----:B-1----:R-:W-:Y:S01]  /*53b0*/  @!P3 IMAD R11, R106, R153, R10 ;  /* 0x000000996a0bb224 */ /* 0x002fe200078e020a */
[----:B------:R-:W-:Y:S04]  /*53c0*/  BSSY B1, `(.L_x_204) ;  /* 0x0000006000017945 */ /* 0x000fe80003800000 */
[----:B------:R1:W-:Y:S01]  /*53d0*/  @!P3 STG.E.U8 desc[UR36][R6.64+0xa0], R11 ;  /* 0x0000a00b0600b986 */ /* 0x0003e2000c101124 */
[----:B------:R-:W-:Y:S05]  /*53e0*/  @P4 BRA `(.L_x_205) ;  /* 0x00000000000c4947 */ /* 0x000fea0003800000 */
[----:B------:R-:W1:Y:S02]  /*53f0*/  LDG.E.U8 R164, desc[UR36][R8.64+0xa1] ;  /* 0x0000a12408a47981 */ /* 0x000e64000c1e1100 */
[----:B-1----:R-:W-:-:S05]  /*5400*/  PRMT R11, R164, 0x8880, RZ ;  /* 0x00008880a40b7816 */ /* 0x002fca00000000ff */
[----:B------:R-:W-:-:S07]  /*5410*/  IMAD R10, R11, R152, RZ ;  /* 0x000000980b0a7224 */ /* 0x000fce00078e02ff */
.L_x_205:
[----:B------:R-:W-:Y:S05]  /*5420*/  BSYNC B1 ;  /* 0x0000000000017941 */ /* 0x000fea0003800000 */
.L_x_204:
        /* <DEDUP_REMOVED lines=10> */
.L_x_207:
[----:B------:R-:W-:Y:S05]  /*54d0*/  BSYNC B1 ;  /* 0x0000000000017941 */ /* 0x000fea0003800000 */
.L_x_206:
[----:B-1----:R-:W-:Y:S01]  /*54e0*/  @!P2 IMAD R11, R108, R153, R10 ;  /* 0x000000996c0ba224 */ /* 0x002fe200078e020a */
[----:B------:R-:W-:Y:S04]  /*54f0*/  BSSY B1, `(.L_x_208) ;  /* 0x0000006000017945 */ /* 0x000fe80003800000 */
[----:B------:R1:W-:Y:S01]  /*5500*/  @!P2 STG.E.U8 desc[UR36][R4.64+0xa8], R11 ;  /* 0x0000a80b0400a986 */ /* 0x0003e2000c101124 */
[----:B------:R-:W-:Y:S05]  /*5510*/  @P3 BRA `(.L_x_209) ;  /* 0x00000000000c3947 */ /* 0x000fea0003800000 */
[----:B------:R-:W1:Y:S02]  /*5520*/  LDG.E.U8 R164, desc[UR36][R2.64+0xa9] ;  /* 0x0000a92402a47981 */ /* 0x000e64000c1e1100 */
[----:B-1----:R-:W-:-:S05]  /*5530*/  PRMT R11, R164, 0x8880, RZ ;  /* 0x00008880a40b7816 */ /* 0x002fca00000000ff */
[----:B------:R-:W-:-:S07]  /*5540*/  IMAD R10, R11, R152, RZ ;  /* 0x000000980b0a7224 */ /* 0x000fce00078e02ff */
.L_x_209:
[----:B------:R-:W-:Y:S05]  /*5550*/  BSYNC B1 ;  /* 0x0000000000017941 */ /* 0x000fea0003800000 */
.L_x_208:
[----:B------:R-:W-:Y:S01]  /*5560*/  @!P3 IMAD R109, R109, R153, R10 ;  /* 0x000000996d6db224 */ /* 0x000fe200078e020a */
[----:B------:R-:W-:Y:S04]  /*5570*/  BSSY B1, `(.L_x_210) ;  /* 0x0000006000017945 */ /* 0x000fe80003800000 */
[----:B------:R0:W-:Y:S01]  /*5580*/  @!P3 STG.E.U8 desc[UR36][R4.64+0xa9], R109 ;  /* 0x0000a96d0400b986 */ /* 0x0001e2000c101124 */
[----:B------:R-:W-:Y:S05]  /*5590*/  @P4 BRA `(.L_x_211) ;  /* 0x00000000000c4947 */ /* 0x000fea0003800000 */
[----:B------:R-:W1:Y:S02]  /*55a0*/  LDG.E.U8 R164, desc[UR36][R8.64+0xa8] ;  /* 0x0000a82408a47981 */ /* 0x000e64000c1e1100 */
[----:B-1----:R-:W-:-:S05]  /*55b0*/  PRMT R11, R164, 0x8880, RZ ;  /* 0x00008880a40b7816 */ /* 0x002fca00000000ff */
[----:B------:R-:W-:-:S07]  /*55c0*/  IMAD R10, R11, R152, RZ ;  /* 0x000000980b0a7224 */ /* 0x000fce00078e02ff */
.L_x_211:
[----:B------:R-:W-:Y:S05]  /*55d0*/  BSYNC B1 ;  /* 0x0000000000017941 */ /* 0x000fea0003800000 */
.L_x_210:
        /* <DEDUP_REMOVED lines=10> */
.L_x_213:
[----:B------:R-:W-:Y:S05]  /*5680*/  BSYNC B1 ;  /* 0x0000000000017941 */ /* 0x000fea0003800000 */
.L_x_212:
[----:B------:R-:W-:Y:S01]  /*5690*/  @!P2 IMAD R111, R111, R153, R10 ;  /* 0x000000996f6fa224 */ /* 0x000fe200078e020a */
[----:B------:R-:W-:Y:S04]  /*56a0*/  BSSY B1, `(.L_x_214) ;  /* 0x0000006000017945 */ /* 0x000fe80003800000 */
[----:B------:R0:W-:Y:S01]  /*56b0*/  @!P2 STG.E.U8 desc[UR36][R6.64+0xa9], R111 ;  /* 0x0000a96f0600a986 */ /* 0x0001e2000c101124 */
[----:B------:R-:W-:Y:S05]  /*56c0*/  @P3 BRA `(.L_x_215) ;  /* 0x00000000000c3947 */ /* 0x000fea0003800000 */
[----:B------:R-:W1:Y:S02]  /*56d0*/  LDG.E.U8 R164, desc[UR36][R2.64+0xb0] ;  /* 0x0000b02402a47981 */ /* 0x000e64000c1e1100 */
[----:B-1----:R-:W-:-:S05]  /*56e0*/  PRMT R11, R164, 0x8880, RZ ;  /* 0x00008880a40b7816 */ /* 0x002fca00000000ff */
[----:B------:R-:W-:-:S07]  /*56f0*/  IMAD R10, R11, R152, RZ ;  /* 0x000000980b0a7224 */ /* 0x000fce00078e02ff */
.L_x_215:
[----:B------:R-:W-:Y:S05]  /*5700*/  BSYNC B1 ;  /* 0x0000000000017941 */ /* 0x000fea0003800000 */
.L_x_214:
[----:B-1----:R-:W-:Y:S01]  /*5710*/  @!P3 IMAD R11, R112, R153, R10 ;  /* 0x00000099700bb224 */ /* 0x002fe200078e020a */
[----:B------:R-:W-:Y:S04]  /*5720*/  BSSY B1, `(.L_x_216) ;  /* 0x0000006000017945 */ /* 0x000fe80003800000 */
[----:B------:R1:W-:Y:S01]  /*5730*/  @!P3 STG.E.U8 desc[UR36][R4.64+0xb0], R11 ;  /* 0x0000b00b0400b986 */ /* 0x0003e2000c101124 */
[----:B------:R-:W-:Y:S05]  /*5740*/  @P4 BRA `(.L_x_217) ;  /* 0x00000000000c4947 */ /* 0x000fea0003800000 */
[----:B------:R-:W1:Y:S02]  /*5750*/  LDG.E.U8 R164, desc[UR36][R2.64+0xb1] ;  /* 0x0000b12402a47981 */ /* 0x000e64000c1e1100 */
[----:B-1----:R-:W-:-:S05]  /*5760*/  PRMT R11, R164, 0x8880, RZ ;  /* 0x00008880a40b7816 */ /* 0x002fca00000000ff */
[----:B------:R-:W-:-:S07]  /*5770*/  IMAD R10, R11, R152, RZ ;  /* 0x000000980b0a7224 */ /* 0x000fce00078e02ff */
.L_x_217:
[----:B------:R-:W-:Y:S05]  /*5780*/  BSYNC B1 ;  /* 0x0000000000017941 */ /* 0x000fea0003800000 */
.L_x_216:
        /* <DEDUP_REMOVED lines=10> */
.L_x_219:
[----:B------:R-:W-:Y:S05]  /*5830*/  BSYNC B1 ;  /* 0x0000000000017941 */ /* 0x000fea0003800000 */
.L_x_218:
[----:B-1----:R-:W-:Y:S01]  /*5840*/  @!P2 IMAD R11, R114, R153, R10 ;  /* 0x00000099720ba224 */ /* 0x002fe200078e020a */
[----:B------:R-:W-:Y:S04]  /*5850*/  BSSY B1, `(.L_x_220) ;  /* 0x0000006000017945 */ /* 0x000fe80003800000 */
[----:B------:R1:W-:Y:S01]  /*5860*/  @!P2 STG.E.U8 desc[UR36][R6.64+0xb0], R11 ;  /* 0x0000b00b0600a986 */ /* 0x0003e2000c101124 */
[----:B------:R-:W-:Y:S05]  /*5870*/  @P3 BRA `(.L_x_221) ;  /* 0x00000000000c3947 */ /* 0x000fea0003800000 */
[----:B------:R-:W1:Y:S02]  /*5880*/  LDG.E.U8 R164, desc[UR36][R8.64+0xb1] ;  /* 0x0000b12408a47981 */ /* 0x000e64000c1e1100 */
[----:B-1----:R-:W-:-:S05]  /*5890*/  PRMT R11, R164, 0x8880, RZ ;  /* 0x00008880a40b7816 */ /* 0x002fca00000000ff */
[----:B------:R-:W-:-:S07]  /*58a0*/  IMAD R10, R11, R152, RZ ;  /* 0x000000980b0a7224 */ /* 0x000fce00078e02ff */
.L_x_221:
[----:B------:R-:W-:Y:S05]  /*58b0*/  BSYNC B1 ;  /* 0x0000000000017941 */ /* 0x000fea0003800000 */
.L_x_220:
[----:B------:R-:W-:Y:S01]  /*58c0*/  @!P3 IMAD R115, R115, R153, R10 ;  /* 0x000000997373b224 */ /* 0x000fe200078e020a */
[----:B------:R-:W-:Y:S04]  /*58d0*/  BSSY B1, `(.L_x_222) ;  /* 0x0000006000017945 */ /* 0x000fe80003800000 */
[----:B------:R0:W-:Y:S01]  /*58e0*/  @!P3 STG.E.U8 desc[UR36][R6.64+0xb1], R115 ;  /* 0x0000b1730600b986 */ /* 0x0001e2000c101124 */
[----:B------:R-:W-:Y:S05]  /*58f0*/  @P4 BRA `(.L_x_223) ;  /* 0x00000000000c4947 */ /* 0x000fea0003800000 */
[----:B------:R-:W1:Y:S02]  /*5900*/  LDG.E.U8 R164, desc[UR36][R2.64+0xb8] ;  /* 0x0000b82402a47981 */ /* 0x000e64000c1e1100 */
[----:B-1----:R-:W-:-:S05]  /*5910*/  PRMT R11, R164, 0x8880, RZ ;  /* 0x00008880a40b7816 */ /* 0x002fca00000000ff */
[----:B------:R-:W-:-:S07]  /*5920*/  IMAD R10, R11, R152, RZ ;  /* 0x000000980b0a7224 */ /* 0x000fce00078e02ff */
.L_x_223:
[----:B------:R-:W-:Y:S05]  /*5930*/  BSYNC B1 ;  /* 0x0000000000017941 */ /* 0x000fea0003800000 */
.L_x_222:
        /* <DEDUP_REMOVED lines=10> */
.L_x_225:
[----:B------:R-:W-:Y:S05]  /*59e0*/  BSYNC B1 ;  /* 0x0000000000017941 */ /* 0x000fea0003800000 */
.L_x_224:
[----:B------:R-:W-:Y:S01]  /*59f0*/  @!P2 IMAD R117, R117, R153, R10 ;  /* 0x000000997575a224 */ /* 0x000fe200078e020a */
[----:B------:R-:W-:Y:S04]  /*5a00*/  BSSY B1, `(.L_x_226) ;  /* 0x0000006000017945 */ /* 0x000fe80003800000 */
[----:B------:R0:W-:Y:S01]  /*5a10*/  @!P2 STG.E.U8 desc[UR36][R4.64+0xb9], R117 ;  /* 0x0000b9750400a986 */ /* 0x0001e2000c101124 */
[----:B------:R-:W-:Y:S05]  /*5a20*/  @P3 BRA `(.L_x_227) ;  /* 0x00000000000c3947 */ /* 0x000fea0003800000 */
[----:B------:R-:W1:Y:S02]  /*5a30*/  LDG.E.U8 R164, desc[UR36][R8.64+0xb8] ;  /* 0x0000b82408a47981 */ /* 0x000e64000c1e1100 */
[----:B-1----:R-:W-:-:S05]  /*5a40*/  PRMT R11, R164, 0x8880, RZ ;  /* 0x00008880a40b7816 */ /* 0x002fca00000000ff */
[----:B------:R-:W-:-:S07]  /*5a50*/  IMAD R10, R11, R152, RZ ;  /* 0x000000980b0a7224 */ /* 0x000fce00078e02ff */
.L_x_227:
[----:B------:R-:W-:Y:S05]  /*5a60*/  BSYNC B1 ;  /* 0x0000000000017941 */ /* 0x000fea0003800000 */
.L_x_226:
[----:B-1----:R-:W-:Y:S01]  /*5a70*/  @!P3 IMAD R11, R118, R153, R10 ;  /* 0x00000099760bb224 */ /* 0x002fe200078e020a */
[----:B------:R-:W-:Y:S04]  /*5a80*/  BSSY B1, `(.L_x_228) ;  /* 0x0000006000017945 */ /* 0x000fe80003800000 */
[----:B------:R1:W-:Y:S01]  /*5a90*/  @!P3 STG.E.U8 desc[UR36][R6.64+0xb8], R11 ;  /* 0x0000b80b0600b986 */ /* 0x0003e2000c101124 */
[----:B------:R-:W-:Y:S05]  /*5aa0*/  @P4 BRA `(.L_x_229) ;  /* 0x00000000000c4947 */ /* 0x000fea0003800000 */
[----:B------:R-:W1:Y:S02]  /*5ab0*/  LDG.E.U8 R164, desc[UR36][R8.64+0xb9] ;  /* 0x0000b92408a47981 */ /* 0x000e64000c1e1100 */
[----:B-1----:R-:W-:-:S05]  /*5ac0*/  PRMT R11, R164, 0x8880, RZ ;  /* 0x00008880a40b7816 */ /* 0x002fca00000000ff */
[----:B------:R-:W-:-:S07]  /*5ad0*/  IMAD R10, R11, R152, RZ ;  /* 0x000000980b0a7224 */ /* 0x000fce00078e02ff */
.L_x_229:
[----:B------:R-:W-:Y:S05]  /*5ae0*/  BSYNC B1 ;  /* 0x0000000000017941 */ /* 0x000fea0003800000 */
.L_x_228:
        /* <DEDUP_REMOVED lines=10> */
.L_x_231:
[----:B------:R-:W-:Y:S05]  /*5b90*/  BSYNC B1 ;  /* 0x0000000000017941 */ /* 0x000fea0003800000 */
.L_x_230:
[----:B-1----:R-:W-:Y:S01]  /*5ba0*/  @!P2 IMAD R11, R120, R153, R10 ;  /* 0x00000099780ba224 */ /* 0x002fe200078e020a */
[----:B------:R-:W-:Y:S04]  /*5bb0*/  BSSY B1, `(.L_x_232) ;  /* 0x0000006000017945 */ /* 0x000fe80003800000 */
[----:B------:R1:W-:Y:S01]  /*5bc0*/  @!P2 STG.E.U8 desc[UR36][R4.64+0xc0], R11 ;  /* 0x0000c00b0400a986 */ /* 0x0003e2000c101124 */
[----:B------:R-:W-:Y:S05]  /*5bd0*/  @P3 BRA `(.L_x_233) ;  /* 0x00000000000c3947 */ /* 0x000fea0003800000 */
[----:B------:R-:W1:Y:S02]  /*5be0*/  LDG.E.U8 R164, desc[UR36][R2.64+0xc1] ;  /* 0x0000c12402a47981 */ /* 0x000e64000c1e1100 */
[----:B-1----:R-:W-:-:S05]  /*5bf0*/  PRMT R11, R164, 0x8880, RZ ;  /* 0x00008880a40b7816 */ /* 0x002fca00000000ff */
[----:B------:R-:W-:-:S07]  /*5c00*/  IMAD R10, R11, R152, RZ ;  /* 0x000000980b0a7224 */ /* 0x000fce00078e02ff */
.L_x_233:
[----:B------:R-:W-:Y:S05]  /*5c10*/  BSYNC B1 ;  /* 0x0000000000017941 */ /* 0x000fea0003800000 */
.L_x_232:
[----:B------:R-:W-:Y:S01]  /*5c20*/  @!P3 IMAD R121, R121, R153, R10 ;  /* 0x000000997979b224 */ /* 0x000fe200078e020a */
[----:B------:R-:W-:Y:S04]  /*5c30*/  BSSY B1, `(.L_x_234) ;  /* 0x0000006000017945 */ /* 0x000fe80003800000 */
[----:B------:R0:W-:Y:S01]  /*5c40*/  @!P3 STG.E.U8 desc[UR36][R4.64+0xc1], R121 ;  /* 0x0000c1790400b986 */ /* 0x0001e2000c101124 */
[----:B------:R-:W-:Y:S05]  /*5c50*/  @P4 BRA `(.L_x_235) ;  /* 0x00000000000c4947 */ /* 0x000fea0003800000 */
[----:B------:R-:W1:Y:S02]  /*5c60*/  LDG.E.U8 R164, desc[UR36][R8.64+0xc0] ;  /* 0x0000c02408a47981 */ /* 0x000e64000c1e1100 */
[----:B-1----:R-:W-:-:S05]  /*5c70*/  PRMT R11, R164, 0x8880, RZ ;  /* 0x00008880a40b7816 */ /* 0x002fca00000000ff */
[----:B------:R-:W-:-:S07]  /*5c80*/  IMAD R10, R11, R152, RZ ;  /* 0x000000980b0a7224 */ /* 0x000fce00078e02ff */
.L_x_235:
[----:B------:R-:W-:Y:S05]  /*5c90*/  BSYNC B1 ;  /* 0x0000000000017941 */ /* 0x000fea0003800000 */
.L_x_234:
        /* <DEDUP_REMOVED lines=10> */
.L_x_237:
[----:B------:R-:W-:Y:S05]  /*5d40*/  BSYNC B1 ;  /* 0x0000000000017941 */ /* 0x000fea0003800000 */
.L_x_236:
[----:B------:R-:W-:Y:S01]  /*5d50*/  @!P2 IMAD R123, R123, R153, R10 ;  /* 0x000000997b7ba224 */ /* 0x000fe200078e020a */
[----:B------:R-:W-:Y:S04]  /*5d60*/  BSSY B1, `(.L_x_238) ;  /* 0x0000006000017945 */ /* 0x000fe80003800000 */
[----:B------:R0:W-:Y:S01]  /*5d70*/  @!P2 STG.E.U8 desc[UR36][R6.64+0xc1], R123 ;  /* 0x0000c17b0600a986 */ /* 0x0001e2000c101124 */
[----:B------:R-:W-:Y:S05]  /*5d80*/  @P3 BRA `(.L_x_239) ;  /* 0x00000000000c3947 */ /* 0x000fea0003800000 */
[----:B------:R-:W1:Y:S02]  /*5d90*/  LDG.E.U8 R164, desc[UR36][R2.64+0xc8] ;  /* 0x0000c82402a47981 */ /* 0x000e64000c1e1100 */
[----:B-1----:R-:W-:-:S05]  /*5da0*/  PRMT R11, R164, 0x8880, RZ ;  /* 0x00008880a40b7816 */ /* 0x002fca00000000ff */
[----:B------:R-:W-:-:S07]  /*5db0*/  IMAD R10, R11, R152, RZ ;  /* 0x000000980b0a7224 */ /* 0x000fce00078e02ff */
.L_x_239:
[----:B------:R-:W-:Y:S05]  /*5dc0*/  BSYNC B1 ;  /* 0x0000000000017941 */ /* 0x000fea0003800000 */
.L_x_238:
[----:B-1----:R-:W-:Y:S01]  /*5dd0*/  @!P3 IMAD R11, R124, R153, R10 ;  /* 0x000000997c0bb224 */ /* 0x002fe200078e020a */
[----:B------:R-:W-:Y:S04]  /*5de0*/  BSSY B1, `(.L_x_240) ;  /* 0x0000006000017945 */ /* 0x000fe80003800000 */
[----:B------:R1:W-:Y:S01]  /*5df0*/  @!P3 STG.E.U8 desc[UR36][R4.64+0xc8], R11 ;  /* 0x0000c80b0400b986 */ /* 0x0003e2000c101124 */
[----:B------:R-:W-:Y:S05]  /*5e00*/  @P4 BRA `(.L_x_241) ;  /* 0x00000000000c4947 */ /* 0x000fea0003800000 */
[----:B------:R-:W1:Y:S02]  /*5e10*/  LDG.E.U8 R164, desc[UR36][R2.64+0xc9] ;  /* 0x0000c92402a47981 */ /* 0x000e64000c1e1100 */
[----:B-1----:R-:W-:-:S05]  /*5e20*/  PRMT R11, R164, 0x8880, RZ ;  /* 0x00008880a40b7816 */ /* 0x002fca00000000ff */
[----:B------:R-:W-:-:S07]  /*5e30*/  IMAD R10, R11, R152, RZ ;  /* 0x000000980b0a7224 */ /* 0x000fce00078e02ff */
.L_x_241:
[----:B------:R-:W-:Y:S05]  /*5e40*/  BSYNC B1 ;  /* 0x0000000000017941 */ /* 0x000fea0003800000 */
.L_x_240:
        /* <DEDUP_REMOVED lines=10> */
.L_x_243:
[----:B------:R-:W-:Y:S05]  /*5ef0*/  BSYNC B1 ;  /* 0x0000000000017941 */ /* 0x000fea0003800000 */
.L_x_242:
[----:B-1----:R-:W-:Y:S01]  /*5f00*/  @!P2 IMAD R11, R126, R153, R10 ;  /* 0x000000997e0ba224 */ /* 0x002fe200078e020a */
[----:B------:R-:W-:Y:S04]  /*5f10*/  BSSY B1, `(.L_x_244) ;  /* 0x0000006000017945 */ /* 0x000fe80003800000 */
[----:B------:R1:W-:Y:S01]  /*5f20*/  @!P2 STG.E.U8 desc[UR36][R6.64+0xc8], R11 ;  /* 0x0000c80b0600a986 */ /* 0x0003e2000c101124 */
[----:B------:R-:W-:Y:S05]  /*5f30*/  @P3 BRA `(.L_x_245) ;  /* 0x00000000000c3947 */ /* 0x000fea0003800000 */
[----:B------:R-:W1:Y:S02]  /*5f40*/  LDG.E.U8 R164, desc[UR36][R8.64+0xc9] ;  /* 0x0000c92408a47981 */ /* 0x000e64000c1e1100 */
[----:B-1----:R-:W-:-:S05]  /*5f50*/  PRMT R11, R164, 0x8880, RZ ;  /* 0x00008880a40b7816 */ /* 0x002fca00000000ff */
[----:B------:R-:W-:-:S07]  /*5f60*/  IMAD R10, R11, R152, RZ ;  /* 0x000000980b0a7224 */ /* 0x000fce00078e02ff */
.L_x_245:
[----:B------:R-:W-:Y:S05]  /*5f70*/  BSYNC B1 ;  /* 0x0000000000017941 */ /* 0x000fea0003800000 */
.L_x_244:
[----:B------:R-:W-:Y:S01]  /*5f80*/  @!P3 IMAD R127, R127, R153, R10 ;  /* 0x000000997f7fb224 */ /* 0x000fe200078e020a */
[----:B------:R-:W-:Y:S04]  /*5f90*/  BSSY B1, `(.L_x_246) ;  /* 0x0000006000017945 */ /* 0x000fe80003800000 */
[----:B------:R0:W-:Y:S01]  /*5fa0*/  @!P3 STG.E.U8 desc[UR36][R6.64+0xc9], R127 ;  /* 0x0000c97f0600b986 */ /* 0x0001e2000c101124 */
[----:B------:R-:W-:Y:S05]  /*5fb0*/  @P4 BRA `(.L_x_247) ;  /* 0x00000000000c4947 */ /* 0x000fea0003800000 */
[----:B------:R-:W1:Y:S02]  /*5fc0*/  LDG.E.U8 R164, desc[UR36][R2.64+0xd0] ;  /* 0x0000d02402a47981 */ /* 0x000e64000c1e1100 */
[----:B-1----:R-:W-:-:S05]  /*5fd0*/  PRMT R11, R164, 0x8880, RZ ;  /* 0x00008880a40b7816 */ /* 0x002fca00000000ff */
[----:B------:R-:W-:-:S07]  /*5fe0*/  IMAD R10, R11, R152, RZ ;  /* 0x000000980b0a7224 */ /* 0x000fce00078e02ff */
.L_x_247:
[----:B------:R-:W-:Y:S05]  /*5ff0*/  BSYNC B1 ;  /* 0x0000000000017941 */ /* 0x000fea0003800000 */
.L_x_246:
        /* <DEDUP_REMOVED lines=10> */
.L_x_249:
[----:B------:R-:W-:Y:S05]  /*60a0*/  BSYNC B1 ;  /* 0x0000000000017941 */ /* 0x000fea0003800000 */
.L_x_248:
[----:B------:R-:W-:Y:S01]  /*60b0*/  @!P2 IMAD R129, R129, R153, R10 ;  /* 0x000000998181a224 */ /* 0x000fe200078e020a */
[----:B------:R-:W-:Y:S04]  /*60c0*/  BSSY B1, `(.L_x_250) ;  /* 0x0000006000017945 */ /* 0x000fe80003800000 */
[----:B------:R0:W-:Y:S01]  /*60d0*/  @!P2 STG.E.U8 desc[UR36][R4.64+0xd1], R129 ;  /* 0x0000d1810400a986 */ /* 0x0001e2000c101124 */
[----:B------:R-:W-:Y:S05]  /*60e0*/  @P3 BRA `(.L_x_251) ;  /* 0x00000000000c3947 */ /* 0x000fea0003800000 */
[----:B------:R-:W1:Y:S02]  /*60f0*/  LDG.E.U8 R164, desc[UR36][R8.64+0xd0] ;  /* 0x0000d02408a47981 */ /* 0x000e64000c1e1100 */
[----:B-1----:R-:W-:-:S05]  /*6100*/  PRMT R11, R164, 0x8880, RZ ;  /* 0x00008880a40b7816 */ /* 0x002fca00000000ff */
[----:B------:R-:W-:-:S07]  /*6110*/  IMAD R10, R11, R152, RZ ;  /* 0x000000980b0a7224 */ /* 0x000fce00078e02ff */
.L_x_251:
[----:B------:R-:W-:Y:S05]  /*6120*/  BSYNC B1 ;  /* 0x0000000000017941 */ /* 0x000fea0003800000 */
.L_x_250:
[----:B-1----:R-:W-:Y:S01]  /*6130*/  @!P3 IMAD R11, R130, R153, R10 ;  /* 0x00000099820bb224 */ /* 0x002fe200078e020a */
[----:B------:R-:W-:Y:S04]  /*6140*/  BSSY B1, `(.L_x_252) ;  /* 0x0000006000017945 */ /* 0x000fe80003800000 */
[----:B------:R1:W-:Y:S01]  /*6150*/  @!P3 STG.E.U8 desc[UR36][R6.64+0xd0], R11 ;  /* 0x0000d00b0600b986 */ /* 0x0003e2000c101124 */
[----:B------:R-:W-:Y:S05]  /*6160*/  @P4 BRA `(.L_x_253) ;  /* 0x00000000000c4947 */ /* 0x000fea0003800000 */
[----:B------:R-:W1:Y:S02]  /*6170*/  LDG.E.U8 R164, desc[UR36][R8.64+0xd1] ;  /* 0x0000d12408a47981 */ /* 0x000e64000c1e1100 */
[----:B-1----:R-:W-:-:S05]  /*6180*/  PRMT R11, R164, 0x8880, RZ ;  /* 0x00008880a40b7816 */ /* 0x002fca00000000ff */
[----:B------:R-:W-:-:S07]  /*6190*/  IMAD R10, R11, R152, RZ ;  /* 0x000000980b0a7224 */ /* 0x000fce00078e02ff */
.L_x_253:
[----:B------:R-:W-:Y:S05]  /*61a0*/  BSYNC B1 ;  /* 0x0000000000017941 */ /* 0x000fea0003800000 */
.L_x_252:
        /* <DEDUP_REMOVED lines=10> */
.L_x_255:
[----:B------:R-:W-:Y:S05]  /*6250*/  BSYNC B1 ;  /* 0x0000000000017941 */ /* 0x000fea0003800000 */
.L_x_254:
[----:B-1----:R-:W-:Y:S01]  /*6260*/  @!P2 IMAD R11, R132, R153, R10 ;  /* 0x00000099840ba224 */ /* 0x002fe200078e020a */
[----:B------:R-:W-:Y:S04]  /*6270*/  BSSY B1, `(.L_x_256) ;  /* 0x0000006000017945 */ /* 0x000fe80003800000 */
[----:B------:R1:W-:Y:S01]  /*6280*/  @!P2 STG.E.U8 desc[UR36][R4.64+0xd8], R11 ;  /* 0x0000d80b0400a986 */ /* 0x0003e2000c101124 */
[----:B------:R-:W-:Y:S05]  /*6290*/  @P3 BRA `(.L_x_257) ;  /* 0x00000000000c3947 */ /* 0x000fea0003800000 */
[----:B------:R-:W1:Y:S02]  /*62a0*/  LDG.E.U8 R164, desc[UR36][R2.64+0xd9] ;  /* 0x0000d92402a47981 */ /* 0x000e64000c1e1100 */
[----:B-1----:R-:W-:-:S05]  /*62b0*/  PRMT R11, R164, 0x8880, RZ ;  /* 0x00008880a40b7816 */ /* 0x002fca00000000ff */
[----:B------:R-:W-:-:S07]  /*62c0*/  IMAD R10, R11, R152, RZ ;  /* 0x000000980b0a7224 */ /* 0x000fce00078e02ff */
.L_x_257:
[----:B------:R-:W-:Y:S05]  /*62d0*/  BSYNC B1 ;  /* 0x0000000000017941 */ /* 0x000fea0003800000 */
.L_x_256:
[----:B------:R-:W-:Y:S01]  /*62e0*/  @!P3 IMAD R133, R133, R153, R10 ;  /* 0x000000998585b224 */ /* 0x000fe200078e020a */
[----:B------:R-:W-:Y:S04]  /*62f0*/  BSSY B1, `(.L_x_258) ;  /* 0x0000006000017945 */ /* 0x000fe80003800000 */
[----:B------:R0:W-:Y:S01]  /*6300*/  @!P3 STG.E.U8 desc[UR36][R4.64+0xd9], R133 ;  /* 0x0000d9850400b986 */ /* 0x0001e2000c101124 */
[----:B------:R-:W-:Y:S05]  /*6310*/  @P4 BRA `(.L_x_259) ;  /* 0x00000000000c4947 */ /* 0x000fea0003800000 */
[----:B------:R-:W1:Y:S02]  /*6320*/  LDG.E.U8 R164, desc[UR36][R8.64+0xd8] ;  /* 0x0000d82408a47981 */ /* 0x000e64000c1e1100 */
[----:B-1----:R-:W-:-:S05]  /*6330*/  PRMT R11, R164, 0x8880, RZ ;  /* 0x00008880a40b7816 */ /* 0x002fca00000000ff */
[----:B------:R-:W-:-:S07]  /*6340*/  IMAD R10, R11, R152, RZ ;  /* 0x000000980b0a7224 */ /* 0x000fce00078e02ff */
.L_x_259:
[----:B------:R-:W-:Y:S05]  /*6350*/  BSYNC B1 ;  /* 0x0000000000017941 */ /* 0x000fea0003800000 */
.L_x_258:
        /* <DEDUP_REMOVED lines=10> */
.L_x_261:
[----:B------:R-:W-:Y:S05]  /*6400*/  BSYNC B1 ;  /* 0x0000000000017941 */ /* 0x000fea0003800000 */
.L_x_260:
[----:B------:R-:W-:Y:S01]  /*6410*/  @!P2 IMAD R135, R135, R153, R10 ;  /* 0x000000998787a224 */ /* 0x000fe200078e020a */
[----:B------:R-:W-:Y:S04]  /*6420*/  BSSY B1, `(.L_x_262) ;  /* 0x0000006000017945 */ /* 0x000fe80003800000 */
[----:B------:R0:W-:Y:S01]  /*6430*/  @!P2 STG.E.U8 desc[UR36][R6.64+0xd9], R135 ;  /* 0x0000d9870600a986 */ /* 0x0001e2000c101124 */
[----:B------:R-:W-:Y:S05]  /*6440*/  @P3 BRA `(.L_x_263) ;  /* 0x00000000000c3947 */ /* 0x000fea0003800000 */
[----:B------:R-:W1:Y:S02]  /*6450*/  LDG.E.U8 R164, desc[UR36][R2.64+0xe0] ;  /* 0x0000e02402a47981 */ /* 0x000e64000c1e1100 */
[----:B-1----:R-:W-:-:S05]  /*6460*/  PRMT R11, R164, 0x8880, RZ ;  /* 0x00008880a40b7816 */ /* 0x002fca00000000ff */
[----:B------:R-:W-:-:S07]  /*6470*/  IMAD R10, R11, R152, RZ ;  /* 0x000000980b0a7224 */ /* 0x000fce00078e02ff */
.L_x_263:
[----:B------:R-:W-:Y:S05]  /*6480*/  BSYNC B1 ;  /* 0x0000000000017941 */ /* 0x000fea0003800000 */
.L_x_262:
[----:B-1----:R-:W-:Y:S01]  /*6490*/  @!P3 IMAD R11, R136, R153, R10 ;  /* 0x00000099880bb224 */ /* 0x002fe200078e020a */
[----:B------:R-:W-:Y:S04]  /*64a0*/  BSSY B1, `(.L_x_264) ;  /* 0x0000006000017945 */ /* 0x000fe80003800000 */
[----:B------:R1:W-:Y:S01]  /*64b0*/  @!P3 STG.E.U8 desc[UR36][R4.64+0xe0], R11 ;  /* 0x0000e00b0400b986 */ /* 0x0003e2000c101124 */
[----:B------:R-:W-:Y:S05]  /*64c0*/  @P4 BRA `(.L_x_265) ;  /* 0x00000000000c4947 */ /* 0x000fea0003800000 */
[----:B------:R-:W1:Y:S02]  /*64d0*/  LDG.E.U8 R164, desc[UR36][R2.64+0xe1] ;  /* 0x0000e12402a47981 */ /* 0x000e64000c1e1100 */
[----:B-1----:R-:W-:-:S05]  /*64e0*/  PRMT R11, R164, 0x8880, RZ ;  /* 0x00008880a40b7816 */ /* 0x002fca00000000ff */
[----:B------:R-:W-:-:S07]  /*64f0*/  IMAD R10, R11, R152, RZ ;  /* 0x000000980b0a7224 */ /* 0x000fce00078e02ff */
.L_x_265:
[----:B------:R-:W-:Y:S05]  /*6500*/  BSYNC B1 ;  /* 0x0000000000017941 */ /* 0x000fea0003800000 */
.L_x_264:
        /* <DEDUP_REMOVED lines=10> */
.L_x_267:
[----:B------:R-:W-:Y:S05]  /*65b0*/  BSYNC B1 ;  /* 0x0000000000017941 */ /* 0x000fea0003800000 */
.L_x_266:
[----:B-1----:R-:W-:Y:S01]  /*65c0*/  @!P2 IMAD R11, R138, R153, R10 ;  /* 0x000000998a0ba224 */ /* 0x002fe200078e020a */
[----:B------:R-:W-:Y:S04]  /*65d0*/  BSSY B1, `(.L_x_268) ;  /* 0x0000006000017945 */ /* 0x000fe80003800000 */
[----:B------:R1:W-:Y:S01]  /*65e0*/  @!P2 STG.E.U8 desc[UR36][R6.64+0xe0], R11 ;  /* 0x0000e00b0600a986 */ /* 0x0003e2000c101124 */
[----:B------:R-:W-:Y:S05]  /*65f0*/  @P3 BRA `(.L_x_269) ;  /* 0x00000000000c3947 */ /* 0x000fea0003800000 */
[----:B------:R-:W1:Y:S02]  /*6600*/  LDG.E.U8 R164, desc[UR36][R8.64+0xe1] ;  /* 0x0000e12408a47981 */ /* 0x000e64000c1e1100 */
[----:B-1----:R-:W-:-:S05]  /*6610*/  PRMT R11, R164, 0x8880, RZ ;  /* 0x00008880a40b7816 */ /* 0x002fca00000000ff */
[----:B------:R-:W-:-:S07]  /*6620*/  IMAD R10, R11, R152, RZ ;  /* 0x000000980b0a7224 */ /* 0x000fce00078e02ff */
.L_x_269:
[----:B------:R-:W-:Y:S05]  /*6630*/  BSYNC B1 ;  /* 0x0000000000017941 */ /* 0x000fea0003800000 */
.L_x_268:
[----:B------:R-:W-:Y:S01]  /*6640*/  @!P3 IMAD R139, R139, R153, R10 ;  /* 0x000000998b8bb224 */ /* 0x000fe200078e020a */
[----:B------:R-:W-:Y:S04]  /*6650*/  BSSY B1, `(.L_x_270) ;  /* 0x0000006000017945 */ /* 0x000fe80003800000 */
[----:B------:R0:W-:Y:S01]  /*6660*/  @!P3 STG.E.U8 desc[UR36][R6.64+0xe1], R139 ;  /* 0x0000e18b0600b986 */ /* 0x0001e2000c101124 */
[----:B------:R-:W-:Y:S05]  /*6670*/  @P4 BRA `(.L_x_271) ;  /* 0x00000000000c4947 */ /* 0x000fea0003800000 */
[----:B------:R-:W1:Y:S02]  /*6680*/  LDG.E.U8 R164, desc[UR36][R2.64+0xe8] ;  /* 0x0000e82402a47981 */ /* 0x000e64000c1e1100 */
[----:B-1----:R-:W-:-:S05]  /*6690*/  PRMT R11, R164, 0x8880, RZ ;  /* 0x00008880a40b7816 */ /* 0x002fca00000000ff */
[----:B------:R-:W-:-:S07]  /*66a0*/  IMAD R10, R11, R152, RZ ;  /* 0x000000980b0a7224 */ /* 0x000fce00078e02ff */
.L_x_271:
[----:B------:R-:W-:Y:S05]  /*66b0*/  BSYNC B1 ;  /* 0x0000000000017941 */ /* 0x000fea0003800000 */
.L_x_270:
        /* <DEDUP_REMOVED lines=10> */
.L_x_273:
[----:B------:R-:W-:Y:S05]  /*6760*/  BSYNC B1 ;  /* 0x0000000000017941 */ /* 0x000fea0003800000 */
.L_x_272:
[----:B------:R-:W-:Y:S01]  /*6770*/  @!P2 IMAD R141, R141, R153, R10 ;  /* 0x000000998d8da224 */ /* 0x000fe200078e020a */
[----:B------:R-:W-:Y:S04]  /*6780*/  BSSY B1, `(.L_x_274) ;  /* 0x0000006000017945 */ /* 0x000fe80003800000 */
[----:B------:R0:W-:Y:S01]  /*6790*/  @!P2 STG.E.U8 desc[UR36][R4.64+0xe9], R141 ;  /* 0x0000e98d0400a986 */ /* 0x0001e2000c101124 */
[----:B------:R-:W-:Y:S05]  /*67a0*/  @P3 BRA `(.L_x_275) ;  /* 0x00000000000c3947 */ /* 0x000fea0003800000 */
[----:B------:R-:W1:Y:S02]  /*67b0*/  LDG.E.U8 R164, desc[UR36][R8.64+0xe8] ;  /* 0x0000e82408a47981 */ /* 0x000e64000c1e1100 */
[----:B-1----:R-:W-:-:S05]  /*67c0*/  PRMT R11, R164, 0x8880, RZ ;  /* 0x00008880a40b7816 */ /* 0x002fca00000000ff */
[----:B------:R-:W-:-:S07]  /*67d0*/  IMAD R10, R11, R152, RZ ;  /* 0x000000980b0a7224 */ /* 0x000fce00078e02ff */
.L_x_275:
[----:B------:R-:W-:Y:S05]  /*67e0*/  BSYNC B1 ;  /* 0x0000000000017941 */ /* 0x000fea0003800000 */
.L_x_274:
[----:B-1----:R-:W-:Y:S01]  /*67f0*/  @!P3 IMAD R11, R142, R153, R10 ;  /* 0x000000998e0bb224 */ /* 0x002fe200078e020a */
[----:B------:R-:W-:Y:S04]  /*6800*/  BSSY B1, `(.L_x_276) ;  /* 0x0000006000017945 */ /* 0x000fe80003800000 */
[----:B------:R1:W-:Y:S01]  /*6810*/  @!P3 STG.E.U8 desc[UR36][R6.64+0xe8], R11 ;  /* 0x0000e80b0600b986 */ /* 0x0003e2000c101124 */
[----:B------:R-:W-:Y:S05]  /*6820*/  @P4 BRA `(.L_x_277) ;  /* 0x00000000000c4947 */ /* 0x000fea0003800000 */
[----:B------:R-:W1:Y:S02]  /*6830*/  LDG.E.U8 R164, desc[UR36][R8.64+0xe9] ;  /* 0x0000e92408a47981 */ /* 0x000e64000c1e1100 */
[----:B-1----:R-:W-:-:S05]  /*6840*/  PRMT R11, R164, 0x8880, RZ ;  /* 0x00008880a40b7816 */ /* 0x002fca00000000ff */
[----:B------:R-:W-:-:S07]  /*6850*/  IMAD R10, R11, R152, RZ ;  /* 0x000000980b0a7224 */ /* 0x000fce00078e02ff */
.L_x_277:
[----:B------:R-:W-:Y:S05]  /*6860*/  BSYNC B1 ;  /* 0x0000000000017941 */ /* 0x000fea0003800000 */
.L_x_276:
        /* <DEDUP_REMOVED lines=10> */
.L_x_279:
[----:B------:R-:W-:Y:S05]  /*6910*/  BSYNC B1 ;  /* 0x0000000000017941 */ /* 0x000fea0003800000 */
.L_x_278:
[----:B-1----:R-:W-:Y:S01]  /*6920*/  @!P2 IMAD R11, R144, R153, R10 ;  /* 0x00000099900ba224 */ /* 0x002fe200078e020a */
[----:B------:R-:W-:Y:S04]  /*6930*/  BSSY B1, `(.L_x_280) ;  /* 0x0000006000017945 */ /* 0x000fe80003800000 */
[----:B------:R1:W-:Y:S01]  /*6940*/  @!P2 STG.E.U8 desc[UR36][R4.64+0xf0], R11 ;  /* 0x0000f00b0400a986 */ /* 0x0003e2000c101124 */
[----:B------:R-:W-:Y:S05]  /*6950*/  @P3 BRA `(.L_x_281) ;  /* 0x00000000000c3947 */ /* 0x000fea0003800000 */
[----:B------:R-:W1:Y:S02]  /*6960*/  LDG.E.U8 R164, desc[UR36][R2.64+0xf1] ;  /* 0x0000f12402a47981 */ /* 0x000e64000c1e1100 */
[----:B-1----:R-:W-:-:S05]  /*6970*/  PRMT R11, R164, 0x8880, RZ ;  /* 0x00008880a40b7816 */ /* 0x002fca00000000ff */
[----:B------:R-:W-:-:S07]  /*6980*/  IMAD R10, R11, R152, RZ ;  /* 0x000000980b0a7224 */ /* 0x000fce00078e02ff */
.L_x_281:
[----:B------:R-:W-:Y:S05]  /*6990*/  BSYNC B1 ;  /* 0x0000000000017941 */ /* 0x000fea0003800000 */
.L_x_280:
[----:B------:R-:W-:Y:S01]  /*69a0*/  @!P3 IMAD R145, R145, R153, R10 ;  /* 0x000000999191b224 */ /* 0x000fe200078e020a */
[----:B------:R-:W-:Y:S04]  /*69b0*/  BSSY B1, `(.L_x_282) ;  /* 0x0000006000017945 */ /* 0x000fe80003800000 */
[----:B------:R0:W-:Y:S01]  /*69c0*/  @!P3 STG.E.U8 desc[UR36][R4.64+0xf1], R145 ;  /* 0x0000f1910400b986 */ /* 0x0001e2000c101124 */
[----:B------:R-:W-:Y:S05]  /*69d0*/  @P4 BRA `(.L_x_283) ;  /* 0x00000000000c4947 */ /* 0x000fea0003800000 */
[----:B------:R-:W1:Y:S02]  /*69e0*/  LDG.E.U8 R164, desc[UR36][R8.64+0xf0] ;  /* 0x0000f02408a47981 */ /* 0x000e64000c1e1100 */
[----:B-1----:R-:W-:-:S05]  /*69f0*/  PRMT R11, R164, 0x8880, RZ ;  /* 0x00008880a40b7816 */ /* 0x002fca00000000ff */
[----:B------:R-:W-:-:S07]  /*6a00*/  IMAD R10, R11, R152, RZ ;  /* 0x000000980b0a7224 */ /* 0x000fce00078e02ff */
.L_x_283:
[----:B------:R-:W-:Y:S05]  /*6a10*/  BSYNC B1 ;  /* 0x0000000000017941 */ /* 0x000fea0003800000 */
.L_x_282:
[----:B------:R-:W-:Y:S01]  /*6a20*/  ISETP.LT.OR P2, PT, R0, 0xf2, !P0 ;  /* 0x000000f20000780c */ /* 0x000fe20004741670 */
[----:B-1----:R-:W-:Y:S01]  /*6a30*/  @!P4 IMAD R11, R146, R153, R10 ;  /* 0x00000099920bc224 */ /* 0x002fe200078e020a */
[----:B------:R-:W-:Y:S01]  /*6a40*/  BSSY B1, `(.L_x_284) ;  /* 0x0000009000017945 */ /* 0x000fe20003800000 */
[C---:B------:R-:W-:Y:S02]  /*6a50*/  ISETP.LT.OR P3, PT, R0.reuse, 0xf9, !P1 ;  /* 0x000000f90000780c */ /* 0x040fe40004f61670 */
[C---:B------:R-:W-:Y:S01]  /*6a60*/  ISETP.LT.OR P1, PT, R0.reuse, 0xfa, !P1 ;  /* 0x000000fa0000780c */ /* 0x040fe20004f21670 */
[----:B------:R1:W-:Y:S01]  /*6a70*/  @!P4 STG.E.U8 desc[UR36][R6.64+0xf0], R11 ;  /* 0x0000f00b0600c986 */ /* 0x0003e2000c101124 */
[----:B------:R-:W-:-:S06]  /*6a80*/  ISETP.LT.OR P4, PT, R0, 0xf9, !P0 ;  /* 0x000000f90000780c */ /* 0x000fcc0004781670 */
[----:B------:R-:W-:Y:S07]  /*6a90*/  @P2 BRA `(.L_x_285) ;  /* 0x00000000000c2947 */ /* 0x000fee0003800000 */
[----:B------:R-:W1:Y:S02]  /*6aa0*/  LDG.E.U8 R164, desc[UR36][R8.64+0xf1] ;  /* 0x0000f12408a47981 */ /* 0x000e64000c1e1100 */
[----:B-1----:R-:W-:-:S05]  /*6ab0*/  PRMT R11, R164, 0x8880, RZ ;  /* 0x00008880a40b7816 */ /* 0x002fca00000000ff */
[----:B------:R-:W-:-:S07]  /*6ac0*/  IMAD R10, R11, R152, RZ ;  /* 0x000000980b0a7224 */ /* 0x000fce00078e02ff */
.L_x_285:
[----:B------:R-:W-:Y:S05]  /*6ad0*/  BSYNC B1 ;  /* 0x0000000000017941 */ /* 0x000fea0003800000 */
.L_x_284:
[----:B------:R-:W-:Y:S01]  /*6ae0*/  @!P2 IMAD R147, R147, R153, R10 ;  /* 0x000000999393a224 */ /* 0x000fe200078e020a */
[----:B------:R-:W-:Y:S04]  /*6af0*/  BSSY B1, `(.L_x_286) ;  /* 0x0000006000017945 */ /* 0x000fe80003800000 */
[----:B------:R0:W-:Y:S01]  /*6b00*/  @!P2 STG.E.U8 desc[UR36][R6.64+0xf1], R147 ;  /* 0x0000f1930600a986 */ /* 0x0001e2000c101124 */
[----:B------:R-:W-:Y:S05]  /*6b10*/  @P3 BRA `(.L_x_287) ;  /* 0x00000000000c3947 */ /* 0x000fea0003800000 */
[----:B------:R-:W1:Y:S02]  /*6b20*/  LDG.E.U8 R164, desc[UR36][R2.64+0xf8] ;  /* 0x0000f82402a47981 */ /* 0x000e64000c1e1100 */
[----:B-1----:R-:W-:-:S05]  /*6b30*/  PRMT R11, R164, 0x8880, RZ ;  /* 0x00008880a40b7816 */ /* 0x002fca00000000ff */
[----:B------:R-:W-:-:S07]  /*6b40*/  IMAD R10, R11, R152, RZ ;  /* 0x000000980b0a7224 */ /* 0x000fce00078e02ff */
.L_x_287:
[----:B------:R-:W-:Y:S05]  /*6b50*/  BSYNC B1 ;  /* 0x0000000000017941 */ /* 0x000fea0003800000 */
.L_x_286:
[----:B-1----:R-:W-:Y:S01]  /*6b60*/  @!P3 IMAD R11, R148, R153, R10 ;  /* 0x00000099940bb224 */ /* 0x002fe200078e020a */
[----:B------:R-:W-:Y:S04]  /*6b70*/  BSSY B1, `(.L_x_288) ;  /* 0x0000006000017945 */ /* 0x000fe80003800000 */
[----:B------:R1:W-:Y:S01]  /*6b80*/  @!P3 STG.E.U8 desc[UR36][R4.64+0xf8], R11 ;  /* 0x0000f80b0400b986 */ /* 0x0003e2000c101124 */
[----:B------:R-:W-:Y:S05]  /*6b90*/  @P1 BRA `(.L_x_289) ;  /* 0x00000000000c1947 */ /* 0x000fea0003800000 */
[----:B------:R-:W1:Y:S02]  /*6ba0*/  LDG.E.U8 R164, desc[UR36][R2.64+0xf9] ;  /* 0x0000f92402a47981 */ /* 0x000e64000c1e1100 */
[----:B-1----:R-:W-:-:S05]  /*6bb0*/  PRMT R11, R164, 0x8880, RZ ;  /* 0x00008880a40b7816 */ /* 0x002fca00000000ff */
[----:B------:R-:W-:-:S07]  /*6bc0*/  IMAD R10, R11, R152, RZ ;  /* 0x000000980b0a7224 */ /* 0x000fce00078e02ff */
.L_x_289:
[----:B------:R-:W-:Y:S05]  /*6bd0*/  BSYNC B1 ;  /* 0x0000000000017941 */ /* 0x000fea0003800000 */
.L_x_288:
[----:B------:R-:W-:Y:S01]  /*6be0*/  @!P1 IMAD R149, R149, R153, R10 ;  /* 0x0000009995959224 */ /* 0x000fe200078e020a */
[----:B------:R-:W-:Y:S04]  /*6bf0*/  BSSY B1, `(.L_x_290) ;  /* 0x0000006000017945 */ /* 0x000fe80003800000 */
[----:B------:R0:W-:Y:S01]  /*6c00*/  @!P1 STG.E.U8 desc[UR36][R4.64+0xf9], R149 ;  /* 0x0000f99504009986 */ /* 0x0001e2000c101124 */
[----:B------:R-:W-:Y:S05]  /*6c10*/  @P4 BRA `(.L_x_291) ;  /* 0x00000000000c4947 */ /* 0x000fea0003800000 */
[----:B------:R-:W0:Y:S02]  /*6c20*/  LDG.E.U8 R164, desc[UR36][R8.64+0xf8] ;  /* 0x0000f82408a47981 */ /* 0x000e24000c1e1100 */
[----:B0-----:R-:W-:-:S05]  /*6c30*/  PRMT R3, R164, 0x8880, RZ ;  /* 0x00008880a4037816 */ /* 0x001fca00000000ff */
[----:B------:R-:W-:-:S07]  /*6c40*/  IMAD R10, R3, R152, RZ ;  /* 0x00000098030a7224 */ /* 0x000fce00078e02ff */
.L_x_291:
[----:B------:R-:W-:Y:S05]  /*6c50*/  BSYNC B1 ;  /* 0x0000000000017941 */ /* 0x000fea0003800000 */
.L_x_290:
[----:B0-----:R-:W-:Y:S01]  /*6c60*/  @!P4 IMAD R3, R150, R153, R10 ;  /* 0x000000999603c224 */ /* 0x001fe200078e020a */
[----:B------:R-:W-:Y:S01]  /*6c70*/  ISETP.LT.OR P0, PT, R0, 0xfa, !P0 ;  /* 0x000000fa0000780c */ /* 0x000fe20004701670 */
[----:B------:R-:W-:Y:S03]  /*6c80*/  BSSY B1, `(.L_x_292) ;  /* 0x0000006000017945 */ /* 0x000fe60003800000 */
[----:B------:R0:W-:Y:S09]  /*6c90*/  @!P4 STG.E.U8 desc[UR36][R6.64+0xf8], R3 ;  /* 0x0000f8030600c986 */ /* 0x0001f2000c101124 */
[----:B------:R-:W-:Y:S05]  /*6ca0*/  @P0 BRA `(.L_x_293) ;  /* 0x00000000000c0947 */ /* 0x000fea0003800000 */
[----:B------:R-:W0:Y:S02]  /*6cb0*/  LDG.E.U8 R164, desc[UR36][R8.64+0xf9] ;  /* 0x0000f92408a47981 */ /* 0x000e24000c1e1100 */
[----:B0-----:R-:W-:-:S05]  /*6cc0*/  PRMT R3, R164, 0x8880, RZ ;  /* 0x00008880a4037816 */ /* 0x001fca00000000ff */
[----:B------:R-:W-:-:S07]  /*6cd0*/  IMAD R10, R3, R152, RZ ;  /* 0x00000098030a7224 */ /* 0x000fce00078e02ff */
.L_x_293:
[----:B------:R-:W-:Y:S05]  /*6ce0*/  BSYNC B1 ;  /* 0x0000000000017941 */ /* 0x000fea0003800000 */
.L_x_292:
[----:B------:R-:W-:Y:S01]  /*6cf0*/  IMAD R151, R151, R153, R10 ;  /* 0x0000009997977224 */ /* 0x000fe200078e020a */
[----:B------:R-:W-:Y:S06]  /*6d00*/  @P0 BRA `(.L_x_294) ;  /* 0x0000001800100947 */ /* 0x000fec0003800000 */
[----:B------:R0:W-:Y:S01]  /*6d10*/  STG.E.U8 desc[UR36][R6.64+0xf9], R151 ;  /* 0x0000f99706007986 */ /* 0x0001e2000c101124 */
[----:B------:R-:W-:Y:S05]  /*6d20*/  BRA `(.L_x_294) ;  /* 0x0000001800087947 */ /* 0x000fea0003800000 */
.L_x_37:
[C---:B------:R-:W-:Y:S02]  /*6d30*/  ISETP.GE.AND P1, PT, R19.reuse, 0x1, PT ;  /* 0x000000011300780c */ /* 0x040fe40003f26270 */
[----:B------:R-:W-:Y:S02]  /*6d40*/  ISETP.GE.AND P0, PT, R19, 0x9, PT ;  /* 0x000000091300780c */ /* 0x000fe40003f06270 */
[C---:B------:R-:W-:Y:S02]  /*6d50*/  ISETP.LT.OR P2, PT, R0.reuse, 0x1, !P1 ;  /* 0x000000010000780c */ /* 0x040fe40004f41670 */
[C---:B------:R-:W-:Y:S02]  /*6d60*/  ISETP.LT.OR P3, PT, R0.reuse, 0x2, !P1 ;  /* 0x000000020000780c */ /* 0x040fe40004f61670 */
[----:B------:R-:W-:-:S09]  /*6d70*/  ISETP.LT.OR P4, PT, R0, 0x1, !P0 ;  /* 0x000000010000780c */ /* 0x000fd20004781670 */
[-C--:B------:R-:W-:Y:S02]  /*6d80*/  @!P2 IMAD R3, R24, R153.reuse, RZ ;  /* 0x000000991803a224 */ /* 0x080fe400078e02ff */
[-C--:B------:R-:W-:Y:S02]  /*6d90*/  @!P3 IMAD R25, R25, R153.reuse, RZ ;  /* 0x000000991919b224 */ /* 0x080fe400078e02ff */
[----:B------:R-:W-:Y:S01]  /*6da0*/  @!P4 IMAD R9, R26, R153, RZ ;  /* 0x000000991a09c224 */ /* 0x000fe200078e02ff */
[----:B------:R0:W-:Y:S01]  /*6db0*/  @!P2 STG.E.U8 desc[UR36][R4.64], R3 ;  /* 0x000000030400a986 */ /* 0x0001e2000c101124 */
[----:B------:R-:W-:-:S03]  /*6dc0*/  ISETP.LT.OR P2, PT, R0, 0x2, !P0 ;  /* 0x000000020000780c */ /* 0x000fc60004741670 */
[----:B------:R-:W-:Y:S01]  /*6dd0*/  @!P3 STG.E.U8 desc[UR36][R4.64+0x1], R25 ;  /* 0x000001190400b986 */ /* 0x000fe2000c101124 */
[----:B------:R-:W-:-:S03]  /*6de0*/  ISETP.LT.OR P3, PT, R0, 0x9, !P1 ;  /* 0x000000090000780c */ /* 0x000fc60004f61670 */
[----:B------:R1:W-:Y:S01]  /*6df0*/  @!P4 STG.E.U8 desc[UR36][R6.64], R9 ;  /* 0x000000090600c986 */ /* 0x0003e2000c101124 */
[----:B------:R-:W-:-:S05]  /*6e00*/  ISETP.LT.OR P4, PT, R0, 0xa, !P1 ;  /* 0x0000000a0000780c */ /* 0x000fca0004f81670 */
[----:B------:R-:W-:-:S04]  /*6e10*/  @!P2 IMAD R27, R27, R153, RZ ;  /* 0x000000991b1ba224 */ /* 0x000fc800078e02ff */
[-C--:B------:R-:W-:Y:S01]  /*6e20*/  @!P3 IMAD R11, R28, R153.reuse, RZ ;  /* 0x000000991c0bb224 */ /* 0x080fe200078e02ff */
[----:B------:R-:W-:Y:S01]  /*6e30*/  @!P2 STG.E.U8 desc[UR36][R6.64+0x1], R27 ;  /* 0x0000011b0600a986 */ /* 0x000fe2000c101124 */
[C---:B------:R-:W-:Y:S02]  /*6e40*/  ISETP.LT.OR P2, PT, R0.reuse, 0x9, !P0 ;  /* 0x000000090000780c */ /* 0x040fe40004741670 */
[----:B------:R-:W-:Y:S01]  /*6e50*/  @!P4 IMAD R29, R29, R153, RZ ;  /* 0x000000991d1dc224 */ /* 0x000fe200078e02ff */
[----:B------:R2:W-:Y:S01]  /*6e60*/  @!P3 STG.E.U8 desc[UR36][R4.64+0x8], R11 ;  /* 0x0000080b0400b986 */ /* 0x0005e2000c101124 */
[----:B------:R-:W-:-:S03]  /*6e70*/  ISETP.LT.OR P3, PT, R0, 0xa, !P0 ;  /* 0x0000000a0000780c */ /* 0x000fc60004761670 */
[----:B------:R-:W-:Y:S01]  /*6e80*/  @!P4 STG.E.U8 desc[UR36][R4.64+0x9], R29 ;  /* 0x0000091d0400c986 */ /* 0x000fe2000c101124 */
[----:B------:R-:W-:-:S05]  /*6e90*/  ISETP.LT.OR P4, PT, R0, 0x11, !P1 ;  /* 0x000000110000780c */ /* 0x000fca0004f81670 */
[----:B0-----:R-:W-:-:S04]  /*6ea0*/  @!P2 IMAD R3, R30, R153, RZ ;  /* 0x000000991e03a224 */ /* 0x001fc800078e02ff */
[-C--:B------:R-:W-:Y:S01]  /*6eb0*/  @!P3 IMAD R31, R31, R153.reuse, RZ ;  /* 0x000000991f1fb224 */ /* 0x080fe200078e02ff */
[----:B------:R0:W-:Y:S01]  /*6ec0*/  @!P2 STG.E.U8 desc[UR36][R6.64+0x8], R3 ;  /* 0x000008030600a986 */ /* 0x0001e2000c101124 */
[----:B------:R-:W-:Y:S02]  /*6ed0*/  ISETP.LT.OR P2, PT, R0, 0x12, !P1 ;  /* 0x000000120000780c */ /* 0x000fe40004f41670 */
[----:B-1----:R-:W-:Y:S01]  /*6ee0*/  @!P4 IMAD R9, R32, R153, RZ ;  /* 0x000000992009c224 */ /* 0x002fe200078e02ff */
[----:B------:R-:W-:Y:S01]  /*6ef0*/  @!P3 STG.E.U8 desc[UR36][R6.64+0x9], R31 ;  /* 0x0000091f0600b986 */ /* 0x000fe2000c101124 */
[----:B------:R-:W-:-:S03]  /*6f00*/  ISETP.LT.OR P3, PT, R0, 0x11, !P0 ;  /* 0x000000110000780c */ /* 0x000fc60004761670 */
[----:B------:R1:W-:Y:S01]  /*6f10*/  @!P4 STG.E.U8 desc[UR36][R4.64+0x10], R9 ;  /* 0x000010090400c986 */ /* 0x0003e2000c101124 */
[----:B------:R-:W-:-:S05]  /*6f20*/  ISETP.LT.OR P4, PT, R0, 0x12, !P0 ;  /* 0x000000120000780c */ /* 0x000fca0004781670 */
[----:B------:R-:W-:-:S04]  /*6f30*/  @!P2 IMAD R33, R33, R153, RZ ;  /* 0x000000992121a224 */ /* 0x000fc800078e02ff */
[-C--:B--2---:R-:W-:Y:S01]  /*6f40*/  @!P3 IMAD R11, R34, R153.reuse, RZ ;  /* 0x00000099220bb224 */ /* 0x084fe200078e02ff */
        /* <DEDUP_REMOVED lines=336> */
[----:B------:R1:W-:Y:S01]  /*8450*/  @!P3 STG.E.U8 desc[UR36][R4.64+0xf1], R145 ;  /* 0x0000f1910400b986 */ /* 0x0003e2000c101124 */
[C---:B------:R-:W-:Y:S02]  /*8460*/  ISETP.LT.OR P3, PT, R0.reuse, 0xf9, !P1 ;  /* 0x000000f90000780c */ /* 0x040fe40004f61670 */
[C---:B------:R-:W-:Y:S01]  /*8470*/  ISETP.LT.OR P1, PT, R0.reuse, 0xfa, !P1 ;  /* 0x000000fa0000780c */ /* 0x040fe20004f21670 */
[----:B------:R1:W-:Y:S01]  /*8480*/  @!P4 STG.E.U8 desc[UR36][R6.64+0xf0], R9 ;  /* 0x0000f0090600c986 */ /* 0x0003e2000c101124 */
[----:B------:R-:W-:-:S02]  /*8490*/  ISETP.LT.OR P4, PT, R0, 0xf9, !P0 ;  /* 0x000000f90000780c */ /* 0x000fc40004781670 */
[----:B------:R-:W-:-:S03]  /*84a0*/  ISETP.LT.OR P0, PT, R0, 0xfa, !P0 ;  /* 0x000000fa0000780c */ /* 0x000fc60004701670 */
[----:B------:R-:W-:-:S04]  /*84b0*/  @!P2 IMAD R147, R147, R153, RZ ;  /* 0x000000999393a224 */ /* 0x000fc800078e02ff */
[-C--:B--2---:R-:W-:Y:S01]  /*84c0*/  @!P3 IMAD R11, R148, R153.reuse, RZ ;  /* 0x00000099940bb224 */ /* 0x084fe200078e02ff */
[----:B------:R1:W-:Y:S01]  /*84d0*/  @!P2 STG.E.U8 desc[UR36][R6.64+0xf1], R147 ;  /* 0x0000f1930600a986 */ /* 0x0003e2000c101124 */
[-C--:B------:R-:W-:Y:S02]  /*84e0*/  @!P1 IMAD R149, R149, R153.reuse, RZ ;  /* 0x0000009995959224 */ /* 0x080fe400078e02ff */
[-C--:B0-----:R-:W-:Y:S01]  /*84f0*/  @!P4 IMAD R3, R150, R153.reuse, RZ ;  /* 0x000000999603c224 */ /* 0x081fe200078e02ff */
[----:B------:R1:W-:Y:S01]  /*8500*/  @!P3 STG.E.U8 desc[UR36][R4.64+0xf8], R11 ;  /* 0x0000f80b0400b986 */ /* 0x0003e2000c101124 */
[----:B------:R-:W-:-:S03]  /*8510*/  @!P0 IMAD R151, R151, R153, RZ ;  /* 0x0000009997978224 */ /* 0x000fc600078e02ff */
[----:B------:R1:W-:Y:S04]  /*8520*/  @!P1 STG.E.U8 desc[UR36][R4.64+0xf9], R149 ;  /* 0x0000f99504009986 */ /* 0x0003e8000c101124 */
[----:B------:R1:W-:Y:S04]  /*8530*/  @!P4 STG.E.U8 desc[UR36][R6.64+0xf8], R3 ;  /* 0x0000f8030600c986 */ /* 0x0003e8000c101124 */
[----:B------:R1:W-:Y:S02]  /*8540*/  @!P0 STG.E.U8 desc[UR36][R6.64+0xf9], R151 ;  /* 0x0000f99706008986 */ /* 0x0003e4000c101124 */
.L_x_294:
[----:B------:R-:W-:Y:S05]  /*8550*/  BSYNC B0 ;  /* 0x0000000000007941 */ /* 0x000fea0003800000 */
.L_x_36:
[----:B01----:R-:W2:Y:S01]  /*8560*/  LDL.64 R2, [R1] ;  /* 0x0000000001027983 */ /* 0x003ea20000100a00 */
[----:B------:R-:W-:Y:S01]  /*8570*/  ULDC.64 UR4, c[0x0][0x650] ;  /* 0x0001940000047ab9 */ /* 0x000fe20000000a00 */
[----:B------:R0:W-:Y:S01]  /*8580*/  SYNCS.ARRIVE.TRANS64.A1T0 RZ, [R162+UR45], RZ ;  /* 0x000000ffa2ff79a7 */ /* 0x0001e2000810002d */
[----:B------:R-:W-:Y:S01]  /*8590*/  PRMT R0, RZ, 0x7610, R0 ;  /* 0x00007610ff007816 */ /* 0x000fe20000000000 */
[----:B------:R-:W-:Y:S02]  /*85a0*/  IMAD.MOV.U32 R19, RZ, RZ, -0x1 ;  /* 0xffffffffff137424 */ /* 0x000fe400078e00ff */
[----:B------:R-:W-:Y:S01]  /*85b0*/  IMAD.MOV.U32 R22, RZ, RZ, -0x1 ;  /* 0xffffffffff167424 */ /* 0x000fe200078e00ff */
[----:B--2---:R-:W-:-:S04]  /*85c0*/  LEA R18, P0, R2, R18, 0x1 ;  /* 0x0000001202127211 */ /* 0x004fc800078008ff */
[----:B------:R-:W-:Y:S01]  /*85d0*/  LEA.HI.X R17, R2, R17, R23, 0x1, P0 ;  /* 0x0000001102117211 */ /* 0x000fe200000f0c17 */
[----:B------:R-:W-:Y:S01]  /*85e0*/  IMAD.MOV.U32 R2, RZ, RZ, -0x1 ;  /* 0xffffffffff027424 */ /* 0x000fe200078e00ff */
[----:B------:R-:W-:-:S04]  /*85f0*/  ISETP.GE.U32.AND P0, PT, R18, UR4, PT ;  /* 0x0000000412007c0c */ /* 0x000fc8000bf06070 */
[----:B------:R-:W-:-:S13]  /*8600*/  ISETP.GE.U32.AND.EX P0, PT, R17, UR5, PT, P0 ;  /* 0x0000000511007c0c */ /* 0x000fda000bf06100 */
[----:B0-----:R-:W-:Y:S05]  /*8610*/  @P0 BRA `(.L_x_295) ;  /* 0x0000000400700947 */ /* 0x001fea0003800000 */
[----:B------:R-:W0:Y:S01]  /*8620*/  S2R R10, SR_CTAID.X ;  /* 0x00000000000a7919 */ /* 0x000e220000002500 */
[----:B------:R-:W1:Y:S01]  /*8630*/  LDC.64 R8, c[0x0][0x628] ;  /* 0x00018a00ff087b82 */ /* 0x000e620000000a00 */
[----:B------:R-:W-:Y:S01]  /*8640*/  ULDC UR4, c[0x0][0x150] ;  /* 0x0000540000047ab9 */ /* 0x000fe20000000800 */
[----:B---3--:R-:W-:Y:S01]  /*8650*/  IMAD.MOV.U32 R6, RZ, RZ, R18 ;  /* 0x000000ffff067224 */ /* 0x008fe200078e0012 */
[----:B------:R-:W2:Y:S01]  /*8660*/  S2R R20, SR_CTAID.Y ;  /* 0x0000000000147919 */ /* 0x000ea20000002600 */
[----:B------:R-:W-:-:S04]  /*8670*/  IMAD.MOV.U32 R7, RZ, RZ, R17 ;  /* 0x000000ffff077224 */ /* 0x000fc800078e0011 */
[----:B------:R-:W3:Y:S08]  /*8680*/  LDC R15, c[0x0][0x144] ;  /* 0x00005100ff0f7b82 */ /* 0x000ef00000000800 */
[----:B------:R-:W2:Y:S08]  /*8690*/  LDC R0, c[0x0][0x630] ;  /* 0x00018c00ff007b82 */ /* 0x000eb00000000800 */
[----:B------:R-:W2:Y:S01]  /*86a0*/  LDC.64 R12, c[0x0][0x620] ;  /* 0x00018800ff0c7b82 */ /* 0x000ea20000000a00 */
[----:B-1----:R-:W-:-:S04]  /*86b0*/  ISETP.NE.U32.AND P0, PT, R8, RZ, PT ;  /* 0x000000ff0800720c */ /* 0x002fc80003f05070 */
[----:B------:R-:W-:Y:S02]  /*86c0*/  ISETP.NE.AND.EX P0, PT, R9, RZ, PT, P0 ;  /* 0x000000ff0900720c */ /* 0x000fe40003f05300 */
[----:B0-----:R-:W-:-:S05]  /*86d0*/  I2FP.F32.U32 R2, R10 ;  /* 0x0000000a00027245 */ /* 0x001fca0000201000 */
[----:B------:R-:W-:-:S04]  /*86e0*/  FMUL R2, R2, UR4 ;  /* 0x0000000402027c20 */ /* 0x000fc80008400000 */
[----:B------:R0:W1:Y:S02]  /*86f0*/  F2I.U32.TRUNC.NTZ R14, R2 ;  /* 0x00000002000e7305 */ /* 0x000064000020f000 */
[----:B---3--:R-:W-:Y:S05]  /*8700*/  @!P0 BRA `(.L_x_296) ;  /* 0x0000000000288947 */ /* 0x008fea0003800000 */
[----:B------:R-:W3:Y:S02]  /*8710*/  LDC R3, c[0x0][0x634] ;  /* 0x00018d00ff037b82 */ /* 0x000ee40000000800 */
[----:B---3--:R-:W-:-:S05]  /*8720*/  IADD3 R7, P0, R18, R3, RZ ;  /* 0x0000000312077210 */ /* 0x008fca0007f1e0ff */
[----:B------:R-:W-:-:S04]  /*8730*/  IMAD.X R11, RZ, RZ, R17, P0 ;  /* 0x000000ffff0b7224 */ /* 0x000fc800000e0611 */
[----:B0-----:R-:W-:-:S04]  /*8740*/  IMAD.WIDE.U32 R2, R11, R8, RZ ;  /* 0x000000080b027225 */ /* 0x001fc800078e00ff */
[----:B----4-:R-:W-:-:S04]  /*8750*/  IMAD.WIDE.U32 R4, P0, R7, R9, R2 ;  /* 0x0000000907047225 */ /* 0x010fc80007800002 */
[----:B------:R-:W-:-:S04]  /*8760*/  IMAD.WIDE.U32 R2, R7, R8, RZ ;  /* 0x0000000807027225 */ /* 0x000fc800078e00ff */
[----:B------:R-:W-:Y:S01]  /*8770*/  IMAD.X R7, RZ, RZ, RZ, P0 ;  /* 0x000000ffff077224 */ /* 0x000fe200000e06ff */
[----:B------:R-:W-:Y:S01]  /*8780*/  IADD3 RZ, P0, R3, R4, RZ ;  /* 0x0000000403ff7210 */ /* 0x000fe20007f1e0ff */
[----:B------:R-:W-:-:S04]  /*8790*/  IMAD.MOV.U32 R6, RZ, RZ, R5 ;  /* 0x000000ffff067224 */ /* 0x000fc800078e0005 */
[----:B------:R-:W-:-:S08]  /*87a0*/  IMAD.WIDE.U32.X R6, R11, R9, R6, P0 ;  /* 0x000000090b067225 */ /* 0x000fd000000e0406 */
.L_x_296:
[----:B------:R-:W3:Y:S01]  /*87b0*/  LDC.64 R26, c[0x0][0x640] ;  /* 0x00019000ff1a7b82 */ /* 0x000ee20000000a00 */
[-C--:B--2---:R-:W-:Y:S01]  /*87c0*/  SHF.R.U64 R11, R6, R0.reuse, R7 ;  /* 0x00000000060b7219 */ /* 0x084fe20000001207 */
[----:B------:R-:W-:Y:S01]  /*87d0*/  IMAD.MOV.U32 R19, RZ, RZ, R17 ;  /* 0x000000ffff137224 */ /* 0x000fe200078e0011 */
[----:B------:R-:W-:Y:S01]  /*87e0*/  SHF.R.U32.HI R0, RZ, R0, R7 ;  /* 0x00000000ff007219 */ /* 0x000fe20000011607 */
[----:B-1----:R-:W-:Y:S01]  /*87f0*/  IMAD.MOV R14, RZ, RZ, -R14 ;  /* 0x000000ffff0e7224 */ /* 0x002fe200078e0a0e */
[----:B----4-:R-:W-:Y:S01]  /*8800*/  IADD3 R5, P0, RZ, -R11, RZ ;  /* 0x8000000bff057210 */ /* 0x010fe20007f1e0ff */
[----:B------:R-:W-:Y:S01]  /*8810*/  ULDC UR4, c[0x0][0x154] ;  /* 0x0000550000047ab9 */ /* 0x000fe20000000800 */
[----:B------:R-:W-:Y:S01]  /*8820*/  IMAD.MOV.U32 R7, RZ, RZ, 0x1 ;  /* 0x00000001ff077424 */ /* 0x000fe200078e00ff */
[----:B------:R-:W1:Y:S01]  /*8830*/  LDC R4, c[0x0][0x618] ;  /* 0x00018600ff047b82 */ /* 0x000e620000000800 */
[----:B------:R-:W-:Y:S02]  /*8840*/  IMAD R22, R15, R14, R10 ;  /* 0x0000000e0f167224 */ /* 0x000fe400078e020a */
[----:B------:R-:W-:-:S04]  /*8850*/  IMAD.X R3, RZ, RZ, ~R0, P0 ;  /* 0x000000ffff037224 */ /* 0x000fc800000e0e00 */
[-C--:B------:R-:W-:Y:S01]  /*8860*/  IMAD R0, R3, R12.reuse, RZ ;  /* 0x0000000c03007224 */ /* 0x080fe200078e02ff */
[----:B------:R-:W2:Y:S01]  /*8870*/  LDC R6, c[0x0][0x608] ;  /* 0x00018200ff067b82 */ /* 0x000ea20000000800 */
[----:B0-----:R-:W-:-:S04]  /*8880*/  IMAD.WIDE.U32 R2, R5, R12, R18 ;  /* 0x0000000c05027225 */ /* 0x001fc800078e0012 */
[----:B------:R-:W-:Y:S01]  /*8890*/  IMAD R5, R5, R13, R0 ;  /* 0x0000000d05057224 */ /* 0x000fe200078e0200 */
[----:B------:R-:W-:Y:S02]  /*88a0*/  I2FP.F32.U32 R0, R20 ;  /* 0x0000001400007245 */ /* 0x000fe40000201000 */
[----:B------:R-:W0:Y:S01]  /*88b0*/  LDC R24, c[0x0][0x658] ;  /* 0x00019600ff187b82 */ /* 0x000e220000000800 */
[----:B------:R-:W-:Y:S01]  /*88c0*/  IMAD.IADD R3, R3, 0x1, R5 ;  /* 0x0000000103037824 */ /* 0x000fe200078e0205 */
[----:B---3--:R-:W-:Y:S01]  /*88d0*/  ISETP.NE.U32.AND P0, PT, R26, RZ, PT ;  /* 0x000000ff1a00720c */ /* 0x008fe20003f05070 */
[----:B------:R-:W-:Y:S01]  /*88e0*/  FMUL R0, R0, UR4 ;  /* 0x0000000400007c20 */ /* 0x000fe20008400000 */
[----:B------:R-:W-:Y:S02]  /*88f0*/  IMAD.MOV.U32 R5, RZ, RZ, -0x1 ;  /* 0xffffffffff057424 */ /* 0x000fe400078e00ff */
[----:B------:R-:W-:Y:S01]  /*8900*/  ISETP.NE.AND.EX P0, PT, R27, RZ, PT, P0 ;  /* 0x000000ff1b00720c */ /* 0x000fe20003f05300 */
[----:B------:R3:W4:Y:S01]  /*8910*/  F2I.U32.TRUNC.NTZ R12, R0 ;  /* 0x00000000000c7305 */ /* 0x000722000020f000 */
[----:B------:R-:W3:Y:S01]  /*8920*/  LDC R15, c[0x0][0x148] ;  /* 0x00005200ff0f7b82 */ /* 0x000ee20000000800 */
[----:B-1----:R-:W-:-:S02]  /*8930*/  SHF.R.U64 R10, R2, R4, R3 ;  /* 0x00000004020a7219 */ /* 0x002fc40000001203 */
[----:B------:R-:W-:-:S05]  /*8940*/  SHF.R.U32.HI R3, RZ, R4, R3 ;  /* 0x00000004ff037219 */ /* 0x000fca0000011603 */
[----:B------:R-:W1:Y:S01]  /*8950*/  LDC R14, c[0x0][0x600] ;  /* 0x00018000ff0e7b82 */ /* 0x000e620000000800 */
[-CC-:B--2---:R-:W-:Y:S02]  /*8960*/  SHF.R.U64 R8, R10, R6.reuse, R3.reuse ;  /* 0x000000060a087219 */ /* 0x184fe40000001203 */
[----:B------:R-:W-:-:S05]  /*8970*/  SHF.R.U32.HI R3, RZ, R6, R3 ;  /* 0x00000006ff037219 */ /* 0x000fca0000011603 */
[----:B------:R-:W2:Y:S01]  /*8980*/  LDC R21, c[0x0][0x648] ;  /* 0x00019200ff157b82 */ /* 0x000ea20000000800 */
[-CC-:B0-----:R-:W-:Y:S02]  /*8990*/  SHF.R.U64 R13, R8, R24.reuse, R3.reuse ;  /* 0x00000018080d7219 */ /* 0x181fe40000001203 */
[-C--:B------:R-:W-:Y:S02]  /*89a0*/  SHF.L.U32 R5, R5, R24.reuse, RZ ;  /* 0x0000001805057219 */ /* 0x080fe400000006ff */
[-C--:B------:R-:W-:Y:S01]  /*89b0*/  SHF.R.U32.HI R3, RZ, R24.reuse, R3 ;  /* 0x00000018ff037219 */ /* 0x080fe20000011603 */
[----:B------:R-:W-:Y:S01]  /*89c0*/  IMAD.MOV.U32 R2, RZ, RZ, R13 ;  /* 0x000000ffff027224 */ /* 0x000fe200078e000d */
[----:B------:R-:W-:Y:S01]  /*89d0*/  SHF.L.U32 R24, R7, R24, RZ ;  /* 0x0000001807187219 */ /* 0x000fe200000006ff */
[----:B------:R-:W0:Y:S01]  /*89e0*/  LDC R25, c[0x0][0x638] ;  /* 0x00018e00ff197b82 */ /* 0x000e220000000800 */
[----:B------:R-:W-:-:S07]  /*89f0*/  LOP3.LUT R19, RZ, R5, RZ, 0x33, !PT ;  /* 0x00000005ff137212 */ /* 0x000fce00078e33ff */
[----:B------:R-:W0:Y:S01]  /*8a00*/  LDC R28, c[0x0][0x610] ;  /* 0x00018400ff1c7b82 */ /* 0x000e220000000800 */
[----:B----4-:R-:W-:Y:S05]  /*8a10*/  @!P0 BRA `(.L_x_297) ;  /* 0x0000000000288947 */ /* 0x010fea0003800000 */
[----:B---3--:R-:W3:Y:S02]  /*8a20*/  LDC R0, c[0x0][0x64c] ;  /* 0x00019300ff007b82 */ /* 0x008ee40000000800 */
[----:B---3--:R-:W-:-:S05]  /*8a30*/  IADD3 R7, P0, R13, R0, RZ ;  /* 0x000000000d077210 */ /* 0x008fca0007f1e0ff */
        /* <DEDUP_REMOVED lines=8> */
.L_x_297:
[----:B------:R-:W4:Y:S01]  /*8ac0*/  LDC R4, c[0x0][0x65c] ;  /* 0x00019700ff047b82 */ /* 0x000f220000000800 */
[----:B--23--:R-:W-:Y:S01]  /*8ad0*/  SHF.R.U64 R0, R2, R21, R3 ;  /* 0x0000001502007219 */ /* 0x00cfe20000001203 */
[----:B-1----:R-:W-:Y:S01]  /*8ae0*/  VIADD R3, R14, 0xffffffff ;  /* 0xffffffff0e037836 */ /* 0x002fe20000000000 */
[----:B------:R-:W-:Y:S01]  /*8af0*/  LOP3.LUT R19, R8, R19, RZ, 0xc0, !PT ;  /* 0x0000001308137212 */ /* 0x000fe200078ec0ff */
[----:B------:R-:W-:Y:S02]  /*8b00*/  IMAD.MOV R12, RZ, RZ, -R12 ;  /* 0x000000ffff0c7224 */ /* 0x000fe400078e0a0c */
[----:B------:R-:W-:Y:S01]  /*8b10*/  IMAD.MOV R2, RZ, RZ, -R0 ;  /* 0x000000ffff027224 */ /* 0x000fe200078e0a00 */
[----:B------:R-:W-:Y:S01]  /*8b20*/  LOP3.LUT R3, R10, R3, RZ, 0xc0, !PT ;  /* 0x000000030a037212 */ /* 0x000fe200078ec0ff */
[----:B------:R-:W-:Y:S02]  /*8b30*/  IMAD R19, R24, R0, R19 ;  /* 0x0000000018137224 */ /* 0x000fe400078e0213 */
[----:B0-----:R-:W-:-:S04]  /*8b40*/  IMAD R0, R2, R25, R13 ;  /* 0x0000001902007224 */ /* 0x001fc800078e020d */
[----:B------:R-:W-:Y:S01]  /*8b50*/  IMAD R2, R0, R14, R3 ;  /* 0x0000000e00027224 */ /* 0x000fe200078e0203 */
[----:B----4-:R-:W-:Y:S01]  /*8b60*/  ISETP.NE.AND P0, PT, R4, 0x1, PT ;  /* 0x000000010400780c */ /* 0x010fe20003f05270 */
[----:B------:R-:W-:-:S05]  /*8b70*/  IMAD.MOV.U32 R4, RZ, RZ, 0x1 ;  /* 0x00000001ff047424 */ /* 0x000fca00078e00ff */
[----:B------:R-:W-:-:S07]  /*8b80*/  PRMT R0, R4, 0x7610, R0 ;  /* 0x0000761004007816 */ /* 0x000fce0000000000 */
[----:B------:R-:W-:-:S04]  /*8b90*/  @P0 IMAD R22, R15, R12, R20 ;  /* 0x0000000c0f160224 */ /* 0x000fc800078e0214 */
[----:B------:R-:W-:-:S05]  /*8ba0*/  IMAD R19, R19, R28, R22 ;  /* 0x0000001c13137224 */ /* 0x000fca00078e0216 */
[----:B------:R-:W-:Y:S02]  /*8bb0*/  SEL R22, R2, R19, !P0 ;  /* 0x0000001302167207 */ /* 0x000fe40004000000 */
[----:B------:R-:W-:Y:S01]  /*8bc0*/  SEL R19, R19, R2, !P0 ;  /* 0x0000000213137207 */ /* 0x000fe20004000000 */
[----:B------:R-:W-:-:S07]  /*8bd0*/  IMAD.MOV.U32 R2, RZ, RZ, R11 ;  /* 0x000000ffff027224 */ /* 0x000fce00078e000b */
.L_x_295:
[----:B------:R-:W-:Y:S02]  /*8be0*/  LOP3.LUT P0, RZ, R0, 0xff, RZ, 0xc0, !PT ;  /* 0x000000ff00ff7812 */ /* 0x000fe4000780c0ff */
[----:B------:R-:W-:-:S11]  /*8bf0*/  LOP3.LUT R165, R165, 0x1, RZ, 0x3c, !PT ;  /* 0x00000001a5a57812 */ /* 0x000fd600078e3cff */
[----:B------:R-:W-:Y:S05]  /*8c00*/  @P0 BRA `(.L_x_298) ;  /* 0xffffff8800880947 */ /* 0x000fea000383ffff */
[----:B------:R-:W-:Y:S05]  /*8c10*/  EXIT ;  /* 0x000000000000794d */ /* 0x000fea0003800000 */
.L_x_17:
[----:B------:R-:W-:-:S08]  /*8c20*/  ISETP.NE.AND P0, PT, R5, RZ, PT ;  /* 0x000000ff0500720c */ /* 0x000fd00003f05270 */
[----:B0-2---:R-:W0:-:S00]  /*8c30*/  USETMAXREG.DEALLOC.CTAPOOL 0x28 ;  /* 0x00000028000079c8 */ /* 0x005e0000080e0500 */
[----:B------:R-:W-:Y:S05]  /*8c40*/  @P0 EXIT ;  /* 0x000000000000094d */ /* 0x000fea0003800000 */
[----:B0-----:R-:W-:Y:S01]  /*8c50*/  LOP3.LUT P0, RZ, R8, 0xff, RZ, 0xc0, !PT ;  /* 0x000000ff08ff7812 */ /* 0x001fe2000780c0ff */
[----:B------:R-:W-:Y:S02]  /*8c60*/  IMAD.MOV.U32 R0, RZ, RZ, 0x1 ;  /* 0x00000001ff007424 */ /* 0x000fe400078e00ff */
[----:B------:R-:W-:-:S10]  /*8c70*/  IMAD.MOV.U32 R9, RZ, RZ, RZ ;  /* 0x000000ffff097224 */ /* 0x000fd400078e00ff */
[----:B------:R-:W-:Y:S05]  /*8c80*/  @!P0 BRA `(.L_x_299) ;  /* 0x0000000c003c8947 */ /* 0x000fea0003800000 */
[----:B------:R-:W0:Y:S01]  /*8c90*/  S2UR UR8, SR_CgaCtaId ;  /* 0x00000000000879c3 */ /* 0x000e220000008800 */
[----:B------:R-:W-:Y:S01]  /*8ca0*/  LOP3.LUT P0, RZ, R4, 0x1f, RZ, 0xc0, !PT ;  /* 0x0000001f04ff7812 */ /* 0x000fe2000780c0ff */
[----:B------:R-:W-:Y:S01]  /*8cb0*/  ULDC UR5, c[0x0][0x658] ;  /* 0x0001960000057ab9 */ /* 0x000fe20000000800 */
[----:B------:R-:W-:Y:S01]  /*8cc0*/  UMOV UR6, 0xffffffff ;  /* 0xffffffff00067882 */ /* 0x000fe20000000000 */
[----:B------:R-:W-:Y:S01]  /*8cd0*/  BSSY B0, `(.L_x_299) ;  /* 0x00000ca000007945 */ /* 0x000fe20003800000 */
[----:B------:R-:W-:Y:S01]  /*8ce0*/  USHF.L.U32 UR6, UR6, UR5, URZ ;  /* 0x0000000506067299 */ /* 0x000fe2000800063f */
[C---:B------:R-:W-:Y:S01]  /*8cf0*/  ISETP.NE.AND P2, PT, R3.reuse, RZ, PT ;  /* 0x000000ff0300720c */ /* 0x040fe20003f45270 */
[----:B------:R-:W-:Y:S01]  /*8d00*/  IMAD.MOV.U32 R10, RZ, RZ, 0x1 ;  /* 0x00000001ff0a7424 */ /* 0x000fe200078e00ff */
[----:B------:R-:W-:Y:S01]  /*8d10*/  ISETP.NE.OR P0, PT, R3, RZ, !P0 ;  /* 0x000000ff0300720c */ /* 0x000fe20004705670 */
[----:B------:R-:W-:Y:S01]  /*8d20*/  IMAD.MOV.U32 R0, RZ, RZ, 0x1 ;  /* 0x00000001ff007424 */ /* 0x000fe200078e00ff */
[----:B------:R-:W-:Y:S01]  /*8d30*/  LOP3.LUT R6, R16, 0x2, RZ, 0xfc, !PT ;  /* 0x0000000210067812 */ /* 0x000fe200078efcff */
[----:B------:R-:W-:Y:S01]  /*8d40*/  IMAD.MOV.U32 R9, RZ, RZ, RZ ;  /* 0x000000ffff097224 */ /* 0x000fe200078e00ff */
[----:B------:R-:W-:Y:S01]  /*8d50*/  ULDC UR4, c[0x0][0x600] ;  /* 0x0001800000047ab9 */ /* 0x000fe20000000800 */
[----:B------:R-:W-:Y:S01]  /*8d60*/  UMOV UR7, 0x1 ;  /* 0x0000000100077882 */ /* 0x000fe20000000000 */
[----:B------:R-:W-:-:S02]  /*8d70*/  UIADD3 UR22, UR40, 0x1, URZ ;  /* 0x0000000128167890 */ /* 0x000fc4000fffe03f */
[----:B------:R-:W-:Y:S02]  /*8d80*/  UIADD3 UR14, UR4, -0x1, URZ ;  /* 0xffffffff040e7890 */ /* 0x000fe4000fffe03f */
[----:B------:R-:W-:Y:S02]  /*8d90*/  USHF.L.U32 UR16, UR7, UR5, URZ ;  /* 0x0000000507107299 */ /* 0x000fe4000800063f */
[----:B------:R-:W-:Y:S01]  /*8da0*/  ULOP3.LUT UR15, URZ, UR6, URZ, 0x33, !UPT ;  /* 0x000000063f0f7292 */ /* 0x000fe2000f8e333f */
[----:B------:R-:W-:Y:S01]  /*8db0*/  ULDC.64 UR20, c[0x0][0x198] ;  /* 0x0000660000147ab9 */ /* 0x000fe20000000a00 */
[----:B0-----:R-:W-:-:S05]  /*8dc0*/  IMAD.U32 R7, RZ, RZ, UR8 ;  /* 0x00000008ff077e24 */ /* 0x001fca000f8e00ff */
[----:B------:R-:W-:-:S07]  /*8dd0*/  LEA R8, R7, 0x180, 0xb ;  /* 0x0000018007087811 */ /* 0x000fce00078e58ff */
.L_x_311:
[----:B------:R-:W-:-:S03]  /*8de0*/  UMOV UR4, 0xffffffff ;  /* 0xffffffff00047882 */ /* 0x000fc60000000000 */
[----:B------:R-:W-:Y:S05]  /*8df0*/  BRA.DIV UR4, `(.L_x_300) ;  /* 0x0000001204187947 */ /* 0x000fea000b800000 */
[----:B------:R-:W-:-:S13]  /*8e00*/  ELECT P6, URZ, PT ;  /* 0x00000000003f782f */ /* 0x000fda00038c0000 */
.L_x_325:
[----:B------:R-:W0:Y:S01]  /*8e10*/  LDC R3, c[0x0][0x28c] ;  /* 0x0000a300ff037b82 */ /* 0x000e220000000800 */
[----:B------:R-:W-:Y:S01]  /*8e20*/  BSSY B1, `(.L_x_301) ;  /* 0x000003b000017945 */ /* 0x000fe20003800000 */
[----:B0-----:R-:W-:-:S13]  /*8e30*/  ISETP.LT.OR P6, PT, R3, 0x1, !P6 ;  /* 0x000000010300780c */ /* 0x001fda00077c1670 */
[----:B------:R-:W-:Y:S05]  /*8e40*/  @P6 BRA `(.L_x_302) ;  /* 0x0000000000e06947 */ /* 0x000fea0003800000 */
[----:B------:R-:W-:Y:S02]  /*8e50*/  IMAD R7, R19, 0x4, R7 ;  /* 0x0000000413077824 */ /* 0x000fe400078e0207 */
[----:B------:R-:W-:Y:S02]  /*8e60*/  IMAD.SHL.U32 R22, R22, 0x100, RZ ;  /* 0x0000010016167824 */ /* 0x000fe400078e00ff */
[----:B------:R-:W-:Y:S02]  /*8e70*/  IMAD.MOV.U32 R15, RZ, RZ, RZ ;  /* 0x000000ffff0f7224 */ /* 0x000fe400078e00ff */
[----:B------:R-:W-:Y:S02]  /*8e80*/  IMAD.U32 R19, RZ, RZ, UR22 ;  /* 0x00000016ff137e24 */ /* 0x000fe4000f8e00ff */
[----:B------:R-:W-:Y:S02]  /*8e90*/  IMAD.MOV.U32 R3, RZ, RZ, R0 ;  /* 0x000000ffff037224 */ /* 0x000fe400078e0000 */
[----:B------:R-:W-:-:S02]  /*8ea0*/  IMAD.MOV.U32 R5, RZ, RZ, R9 ;  /* 0x000000ffff057224 */ /* 0x000fc400078e0009 */
[----:B------:R-:W-:-:S07]  /*8eb0*/  IMAD.SHL.U32 R12, R7, 0x10, RZ ;  /* 0x00000010070c7824 */ /* 0x000fce00078e00ff */
.L_x_306:
[----:B------:R-:W0:Y:S01]  /*8ec0*/  S2UR UR4, SR_CgaCtaId ;  /* 0x00000000000479c3 */ /* 0x000e220000008800 */
[----:B------:R-:W-:-:S07]  /*8ed0*/  MOV R4, 0x400 ;  /* 0x0000040000047802 */ /* 0x000fce0000000f00 */
[----:B------:R-:W1:Y:S01]  /*8ee0*/  @!P2 LDC R11, c[0x0][0x500] ;  /* 0x00014000ff0bab82 */ /* 0x000e620000000800 */
[----:B0-----:R-:W-:-:S05]  /*8ef0*/  IMAD.U32 R7, RZ, RZ, UR4 ;  /* 0x00000004ff077e24 */ /* 0x001fca000f8e00ff */
[----:B------:R-:W-:Y:S02]  /*8f00*/  LEA R14, R7, R4, 0x18 ;  /* 0x00000004070e7211 */ /* 0x000fe400078ec0ff */
[----:B------:R-:W-:-:S03]  /*8f10*/  SHF.L.U32 R4, R3, 0x1f, RZ ;  /* 0x0000001f03047819 */ /* 0x000fc600000006ff */
[----:B------:R-:W-:-:S04]  /*8f20*/  IMAD R13, R5, 0x8, R14 ;  /* 0x00000008050d7824 */ /* 0x000fc800078e020e */
[----:B------:R-:W0:Y:S02]  /*8f30*/  SYNCS.PHASECHK.TRANS64.TRYWAIT P1, [R13+URZ+0x28], R4 ;  /* 0x000028040d0075a7 */ /* 0x000e24000802017f */
[----:B01----:R-:W-:Y:S05]  /*8f40*/  @!P1 BRA `(.L_x_303) ;  /* 0x0000000c00e49947 */ /* 0x003fea0003800000 */
.L_x_326:
[----:B0-----:R-:W-:Y:S01]  /*8f50*/  PRMT R4, R6, 0x9910, RZ ;  /* 0x0000991006047816 */ /* 0x001fe200000000ff */
[----:B------:R0:W-:Y:S03]  /*8f60*/  @!P2 SYNCS.ARRIVE.TRANS64 RZ, [R13+URZ], R11 ;  /* 0x0000000b0dffa9a7 */ /* 0x0001e6000800003f */
[----:B------:R-:W-:-:S13]  /*8f70*/  ISETP.NE.AND P1, PT, R4, 0x2, PT ;  /* 0x000000020400780c */ /* 0x000fda0003f25270 */
[----:B0-----:R-:W-:Y:S05]  /*8f80*/  @P1 BRA `(.L_x_304) ;  /* 0x0000000000041947 */ /* 0x001fea0003800000 */
[----:B------:R-:W-:Y:S01]  /*8f90*/  BPT.TRAP 0x1 ;  /* 0x000000040000795c */ /* 0x000fe20000300000 */
.L_x_304:
[----:B------:R-:W-:Y:S05]  /*8fa0*/  @P0 BRA `(.L_x_305) ;  /* 0x0000000000040947 */ /* 0x000fea0003800000 */
[----:B------:R-:W-:Y:S01]  /*8fb0*/  BPT.TRAP 0x1 ;  /* 0x000000040000795c */ /* 0x000fe20000300000 */
.L_x_305:
[C---:B------:R-:W-:Y:S01]  /*8fc0*/  IMAD R4, R5.reuse, 0x2000, R8 ;  /* 0x0000200005047824 */ /* 0x040fe200078e0208 */
[----:B------:R-:W-:Y:S01]  /*8fd0*/  R2UR UR8, R14 ;  /* 0x000000000e0872ca */ /* 0x000fe200000e0000 */
[----:B------:R-:W-:Y:S01]  /*8fe0*/  IMAD R14, R5, 0x8000, R14 ;  /* 0x00008000050e7824 */ /* 0x000fe200078e020e */
[----:B------:R-:W-:Y:S01]  /*8ff0*/  R2UR UR17, R12 ;  /* 0x000000000c1172ca */ /* 0x000fe200000e0000 */
[----:B------:R-:W-:Y:S01]  /*9000*/  VIADD R19, R19, 0xffffffff ;  /* 0xffffffff13137836 */ /* 0x000fe20000000000 */
[----:B------:R-:W-:Y:S01]  /*9010*/  R2UR UR5, R4 ;  /* 0x00000000040572ca */ /* 0x000fe200000e0000 */
[----:B------:R-:W-:Y:S01]  /*9020*/  UIADD3 UR4, UP0, UR20, 0xf0, URZ ;  /* 0x000000f014047890 */ /* 0x000fe2000ff1e03f */
[----:B------:R-:W-:Y:S01]  /*9030*/  R2UR UR11, R14 ;  /* 0x000000000e0b72ca */ /* 0x000fe200000e0000 */
[----:B------:R-:W-:Y:S01]  /*9040*/  UIADD3 UR24, UP1, UR20, 0x1f0, URZ ;  /* 0x000001f014187890 */ /* 0x000fe2000ff3e03f */
[----:B------:R-:W-:Y:S01]  /*9050*/  R2UR UR9, R13 ;  /* 0x000000000d0972ca */ /* 0x000fe200000e0000 */
[----:B------:R-:W-:Y:S01]  /*9060*/  VIADD R5, R5, 0x1 ;  /* 0x0000000105057836 */ /* 0x000fe20000000000 */
[----:B------:R-:W-:Y:S01]  /*9070*/  R2UR UR10, R15 ;  /* 0x000000000f0a72ca */ /* 0x000fe200000e0000 */
[----:B------:R-:W-:Y:S01]  /*9080*/  UIADD3.X UR25, URZ, UR21, URZ, UP1, !UPT ;  /* 0x000000153f197290 */ /* 0x000fe20008ffe43f */
[----:B------:R-:W-:Y:S01]  /*9090*/  R2UR UR12, R2 ;  /* 0x00000000020c72ca */ /* 0x000fe200000e0000 */
[----:B------:R-:W-:Y:S01]  /*90a0*/  UMOV UR19, 0xf0000 ;  /* 0x000f000000137882 */ /* 0x000fe20000000000 */
[----:B------:R-:W-:Y:S01]  /*90b0*/  R2UR UR18, R22 ;  /* 0x00000000161272ca */ /* 0x000fe200000e0000 */
[----:B------:R-:W-:Y:S01]  /*90c0*/  UMOV UR6, 0x0 ;  /* 0x0000000000067882 */ /* 0x000fe20000000000 */
[----:B------:R-:W-:Y:S01]  /*90d0*/  ISETP.GT.AND P3, PT, R19, 0x1, PT ;  /* 0x000000011300780c */ /* 0x000fe20003f64270 */
[----:B------:R-:W-:Y:S01]  /*90e0*/  UIADD3 UR8, UR8, UR5, URZ ;  /* 0x0000000508087290 */ /* 0x000fe2000fffe03f */
[----:B------:R-:W-:Y:S01]  /*90f0*/  ISETP.NE.AND P1, PT, R5, 0x5, PT ;  /* 0x000000050500780c */ /* 0x000fe20003f25270 */
[----:B------:R-:W-:Y:S01]  /*9100*/  UIADD3.X UR5, URZ, UR21, URZ, UP0, !UPT ;  /* 0x000000153f057290 */ /* 0x000fe200087fe43f */
[----:B------:R-:W-:Y:S01]  /*9110*/  VIADD R15, R15, 0x80 ;  /* 0x000000800f0f7836 */ /* 0x000fe20000000000 */
[----:B------:R-:W-:Y:S01]  /*9120*/  UIADD3 UR13, UR11, 0xa180, URZ ;  /* 0x0000a1800b0d7890 */ /* 0x000fe2000fffe03f */
[----:B------:R-:W-:Y:S01]  /*9130*/  SEL R4, RZ, 0x1, P1 ;  /* 0x00000001ff047807 */ /* 0x000fe20000800000 */
[----:B------:R-:W-:Y:S01]  /*9140*/  UMOV UR7, 0x10000000 ;  /* 0x1000000000077882 */ /* 0x000fe20000000000 */
[----:B------:R-:W-:Y:S01]  /*9150*/  UMOV UR11, UR17 ;  /* 0x00000011000b7c82 */ /* 0x000fe20008000000 */
[----:B------:R-:W-:-:S02]  /*9160*/  SEL R5, R5, RZ, P1 ;  /* 0x000000ff05057207 */ /* 0x000fc40000800000 */
[----:B------:R-:W-:Y:S01]  /*9170*/  LOP3.LUT R3, R3, R4, RZ, 0x3c, !PT ;  /* 0x0000000403037212 */ /* 0x000fe200078e3cff */
[----:B------:R0:W-:Y:S02]  /*9180*/  UTMALDG.3D.MULTICAST [UR8], [UR4], UR19, desc[UR6] ;  /* 0x00000608040073b4 */ /* 0x0001e40008011813 */
[----:B0-----:R-:W-:Y:S01]  /*9190*/  UMOV UR8, UR13 ;  /* 0x0000000d00087c82 */ /* 0x001fe20008000000 */
[----:B------:R-:W-:Y:S02]  /*91a0*/  UMOV UR11, UR18 ;  /* 0x00000012000b7c82 */ /* 0x000fe40008000000 */
[----:B------:R0:W-:Y:S02]  /*91b0*/  UTMALDG.3D [UR8], [UR24], desc[UR6] ;  /* 0x00000608180075b4 */ /* 0x0001e40008011000 */
[----:B0-----:R-:W-:Y:S05]  /*91c0*/  @P3 BRA `(.L_x_306) ;  /* 0xfffffffc003c3947 */ /* 0x001fea000383ffff */
.L_x_302:
[----:B------:R-:W-:Y:S05]  /*91d0*/  BSYNC B1 ;  /* 0x0000000000017941 */ /* 0x000fea0003800000 */
.L_x_301:
[----:B------:R-:W2:Y:S01]  /*91e0*/  LDL.64 R20, [R1] ;  /* 0x0000000001147983 */ /* 0x000ea20000100a00 */
[----:B------:R-:W-:Y:S01]  /*91f0*/  LOP3.LUT P4, RZ, R10, 0xff, RZ, 0xc0, !PT ;  /* 0x000000ff0aff7812 */ /* 0x000fe2000788c0ff */
[----:B------:R-:W-:Y:S01]  /*9200*/  VIADD R4, R9, UR40 ;  /* 0x0000002809047c36 */ /* 0x000fe20008000000 */
[----:B------:R-:W-:Y:S01]  /*9210*/  ULDC.64 UR4, c[0x0][0x650] ;  /* 0x0001940000047ab9 */ /* 0x000fe20000000a00 */
[----:B------:R-:W-:Y:S01]  /*9220*/  IMAD.U32 R9, RZ, RZ, UR40 ;  /* 0x00000028ff097e24 */ /* 0x000fe2000f8e00ff */
[----:B------:R-:W-:Y:S01]  /*9230*/  UISETP.GE.U32.AND UP0, UPT, UR40, 0x5, UPT ;  /* 0x000000052800788c */ /* 0x000fe2000bf06070 */
[----:B------:R-:W-:Y:S01]  /*9240*/  BSSY B1, `(.L_x_307) ;  /* 0x0000070000017945 */ /* 0x000fe20003800000 */
[----:B------:R-:W-:Y:S01]  /*9250*/  ISETP.GT.U32.AND P1, PT, R4, 0x4, PT ;  /* 0x000000040400780c */ /* 0x000fe20003f24070 */
[----:B------:R-:W-:Y:S01]  /*9260*/  IMAD.MOV.U32 R19, RZ, RZ, -0x1 ;  /* 0xffffffffff137424 */ /* 0x000fe200078e00ff */
[----:B------:R-:W-:Y:S01]  /*9270*/  PRMT R10, RZ, 0x7610, R10 ;  /* 0x00007610ff0a7816 */ /* 0x000fe2000000000a */
[----:B------:R-:W-:Y:S01]  /*9280*/  IMAD.MOV.U32 R22, RZ, RZ, -0x1 ;  /* 0xffffffffff167424 */ /* 0x000fe200078e00ff */
[----:B------:R-:W-:-:S02]  /*9290*/  ISETP.LT.U32.AND P1, PT, R9, 0x5, P1 ;  /* 0x000000050900780c */ /* 0x000fc40000f21070 */
[----:B------:R-:W-:Y:S01]  /*92a0*/  PLOP3.LUT P3, PT, PT, PT, UP0, 0x80, 0x0 ;  /* 0x000000000000781c */ /* 0x000fe20003f6f008 */
[----:B------:R-:W0:Y:S01]  /*92b0*/  @P4 S2R R7, SR_CgaCtaId ;  /* 0x0000000000074919 */ /* 0x000e220000008800 */
[----:B------:R-:W-:-:S04]  /*92c0*/  @P4 MOV R2, 0x400 ;  /* 0x0000040000024802 */ /* 0x000fc80000000f00 */
[----:B0-----:R-:W-:Y:S01]  /*92d0*/  @P4 LEA R5, R7, R2, 0x18 ;  /* 0x0000000207054211 */ /* 0x001fe200078ec0ff */
[----:B------:R-:W-:-:S03]  /*92e0*/  IMAD.WIDE.U32 R2, R4, -0x33333333, RZ ;  /* 0xcccccccd04027825 */ /* 0x000fc600078e00ff */
[----:B------:R0:W-:Y:S01]  /*92f0*/  @P4 SYNCS.ARRIVE.TRANS64.A1T0 RZ, [R5+URZ+0x88], RZ ;  /* 0x000088ff05ff49a7 */ /* 0x0001e2000810003f */
[----:B------:R-:W-:Y:S01]  /*9300*/  IMAD.MOV.U32 R2, RZ, RZ, -0x1 ;  /* 0xffffffffff027424 */ /* 0x000fe200078e00ff */
[----:B0-----:R-:W-:Y:S02]  /*9310*/  SHF.R.U32.HI R5, RZ, 0x2, R3 ;  /* 0x00000002ff057819 */ /* 0x001fe40000011603 */
[----:B------:R-:W-:-:S03]  /*9320*/  SEL R3, RZ, 0x1, !P1 ;  /* 0x00000001ff037807 */ /* 0x000fc60004800000 */
[----:B------:R-:W-:Y:S01]  /*9330*/  IMAD R9, R5, -0x5, R4 ;  /* 0xfffffffb05097824 */ /* 0x000fe200078e0204 */
[----:B------:R-:W-:Y:S02]  /*9340*/  LOP3.LUT R0, R0, R3, RZ, 0x3c, !PT ;  /* 0x0000000300007212 */ /* 0x000fe400078e3cff */
[----:B------:R-:W-:Y:S02]  /*9350*/  PRMT R3, RZ, 0x7610, R3 ;  /* 0x00007610ff037816 */ /* 0x000fe40000000003 */
[----:B------:R-:W-:Y:S02]  /*9360*/  @P3 LOP3.LUT R0, R0, 0x1, R5, 0x78, !PT ;  /* 0x0000000100003812 */ /* 0x000fe400078e7805 */
[----:B--2---:R-:W-:-:S04]  /*9370*/  IADD3 R18, P4, R18, R20, RZ ;  /* 0x0000001412127210 */ /* 0x004fc80007f9e0ff */
[----:B------:R-:W-:Y:S01]  /*9380*/  ISETP.GE.U32.AND P1, PT, R18, UR4, PT ;  /* 0x0000000412007c0c */ /* 0x000fe2000bf26070 */
[----:B------:R-:W-:-:S05]  /*9390*/  IMAD.X R17, R17, 0x1, R23, P4 ;  /* 0x0000000111117824 */ /* 0x000fca00020e0617 */
[----:B------:R-:W-:-:S13]  /*93a0*/  ISETP.GE.U32.AND.EX P1, PT, R17, UR5, PT, P1 ;  /* 0x0000000511007c0c */ /* 0x000fda000bf26110 */
[----:B------:R-:W-:Y:S05]  /*93b0*/  @P1 BRA `(.L_x_308) ;  /* 0x0000000400601947 */ /* 0x000fea0003800000 */
[----:B------:R-:W0:Y:S01]  /*93c0*/  S2R R12, SR_CTAID.X ;  /* 0x00000000000c7919 */ /* 0x000e220000002500 */
[----:B------:R-:W-:Y:S01]  /*93d0*/  ULDC.64 UR4, c[0x0][0x628] ;  /* 0x00018a0000047ab9 */ /* 0x000fe20000000a00 */
[----:B------:R-:W-:Y:S01]  /*93e0*/  ULDC UR7, c[0x0][0x630] ;  /* 0x00018c0000077ab9 */ /* 0x000fe20000000800 */
[----:B------:R-:W-:Y:S01]  /*93f0*/  ISETP.NE.U32.AND P1, PT, RZ, UR4, PT ;  /* 0x00000004ff007c0c */ /* 0x000fe2000bf25070 */
[----:B------:R-:W1:Y:S01]  /*9400*/  S2R R13, SR_CTAID.Y ;  /* 0x00000000000d7919 */ /* 0x000e620000002600 */
[----:B------:R-:W-:Y:S01]  /*9410*/  ULDC UR8, c[0x0][0x150] ;  /* 0x0000540000087ab9 */ /* 0x000fe20000000800 */
[----:B------:R-:W-:Y:S01]  /*9420*/  IMAD.MOV.U32 R2, RZ, RZ, R18 ;  /* 0x000000ffff027224 */ /* 0x000fe200078e0012 */
[----:B------:R-:W-:Y:S01]  /*9430*/  ISETP.NE.AND.EX P1, PT, RZ, UR5, PT, P1 ;  /* 0x00000005ff007c0c */ /* 0x000fe2000bf25310 */
[----:B------:R-:W-:Y:S01]  /*9440*/  IMAD.MOV.U32 R3, RZ, RZ, R17 ;  /* 0x000000ffff037224 */ /* 0x000fe200078e0011 */
[----:B0-----:R-:W-:-:S11]  /*9450*/  I2FP.F32.U32 R14, R12 ;  /* 0x0000000c000e7245 */ /* 0x001fd60000201000 */
[----:B------:R-:W-:Y:S05]  /*9460*/  @!P1 BRA `(.L_x_309) ;  /* 0x0000000000289947 */ /* 0x000fea0003800000 */
[----:B------:R-:W-:Y:S02]  /*9470*/  ULDC UR6, c[0x0][0x634] ;  /* 0x00018d0000067ab9 */ /* 0x000fe40000000800 */
[----:B------:R-:W-:-:S05]  /*9480*/  IADD3 R3, P1, R18, UR6, RZ ;  /* 0x0000000612037c10 */ /* 0x000fca000ff3e0ff */
[----:B------:R-:W-:-:S04]  /*9490*/  IMAD.X R11, RZ, RZ, R17, P1 ;  /* 0x000000ffff0b7224 */ /* 0x000fc800008e0611 */
[----:B------:R-:W-:-:S04]  /*94a0*/  IMAD.WIDE.U32 R4, R11, UR4, RZ ;  /* 0x000000040b047c25 */ /* 0x000fc8000f8e00ff */
[----:B------:R-:W-:-:S04]  /*94b0*/  IMAD.WIDE.U32 R4, P1, R3, UR5, R4 ;  /* 0x0000000503047c25 */ /* 0x000fc8000f820004 */
[----:B------:R-:W-:-:S04]  /*94c0*/  IMAD.WIDE.U32 R2, R3, UR4, RZ ;  /* 0x0000000403027c25 */ /* 0x000fc8000f8e00ff */
[----:B------:R-:W-:Y:S01]  /*94d0*/  IMAD.MOV.U32 R2, RZ, RZ, R5 ;  /* 0x000000ffff027224 */ /* 0x000fe200078e0005 */
[----:B------:R-:W-:Y:S01]  /*94e0*/  IADD3 RZ, P3, R3, R4, RZ ;  /* 0x0000000403ff7210 */ /* 0x000fe20007f7e0ff */
[----:B------:R-:W-:-:S04]  /*94f0*/  IMAD.X R3, RZ, RZ, RZ, P1 ;  /* 0x000000ffff037224 */ /* 0x000fc800008e06ff */
[----:B------:R-:W-:-:S08]  /*9500*/  IMAD.WIDE.U32.X R2, R11, UR5, R2, P3 ;  /* 0x000000050b027c25 */ /* 0x000fd000098e0402 */
.L_x_309:
[----:B------:R-:W0:Y:S01]  /*9510*/  LDC R21, c[0x0][0x65c] ;  /* 0x00019700ff157b82 */ /* 0x000e220000000800 */
[--C-:B------:R-:W-:Y:S01]  /*9520*/  SHF.R.U64 R11, R2, UR7, R3.reuse ;  /* 0x00000007020b7c19 */ /* 0x100fe20008001203 */
[----:B------:R-:W-:Y:S01]  /*9530*/  FMUL R14, R14, UR8 ;  /* 0x000000080e0e7c20 */ /* 0x000fe20008400000 */
[----:B------:R-:W-:Y:S01]  /*9540*/  SHF.R.U32.HI R2, RZ, UR7, R3 ;  /* 0x00000007ff027c19 */ /* 0x000fe20008011603 */
[----:B------:R-:W-:Y:S01]  /*9550*/  ULDC UR6, c[0x0][0x154] ;  /* 0x0000550000067ab9 */ /* 0x000fe20000000800 */
[----:B------:R-:W-:Y:S01]  /*9560*/  IADD3 R15, P1, RZ, -R11, RZ ;  /* 0x8000000bff0f7210 */ /* 0x000fe20007f3e0ff */
[----:B------:R-:W-:Y:S01]  /*9570*/  ULDC.64 UR4, c[0x0][0x620] ;  /* 0x0001880000047ab9 */ /* 0x000fe20000000a00 */
[----:B-1----:R-:W-:Y:S01]  /*9580*/  I2FP.F32.U32 R3, R13 ;  /* 0x0000000d00037245 */ /* 0x002fe20000201000 */
[----:B------:R-:W1:Y:S01]  /*9590*/  LDC R19, c[0x0][0x144] ;  /* 0x00005100ff137b82 */ /* 0x000e620000000800 */
[----:B------:R-:W2:Y:S01]  /*95a0*/  F2I.U32.TRUNC.NTZ R14, R14 ;  /* 0x0000000e000e7305 */ /* 0x000ea2000020f000 */
[----:B------:R-:W-:-:S02]  /*95b0*/  IMAD.X R2, RZ, RZ, ~R2, P1 ;  /* 0x000000ffff027224 */ /* 0x000fc400008e0e02 */
[----:B------:R-:W-:Y:S01]  /*95c0*/  FMUL R4, R3, UR6 ;  /* 0x0000000603047c20 */ /* 0x000fe20008400000 */
[----:B------:R-:W-:Y:S01]  /*95d0*/  IMAD.MOV.U32 R3, RZ, RZ, R17 ;  /* 0x000000ffff037224 */ /* 0x000fe200078e0011 */
[----:B------:R-:W-:Y:S01]  /*95e0*/  ULDC.64 UR6, c[0x0][0x640] ;  /* 0x0001900000067ab9 */ /* 0x000fe20000000a00 */
[----:B------:R-:W-:Y:S01]  /*95f0*/  IMAD R2, R2, UR4, RZ ;  /* 0x0000000402027c24 */ /* 0x000fe2000f8e02ff */
[----:B------:R-:W3:Y:S01]  /*9600*/  LDC R20, c[0x0][0x148] ;  /* 0x00005200ff147b82 */ /* 0x000ee20000000800 */
[----:B------:R-:W-:Y:S01]  /*9610*/  ISETP.NE.U32.AND P1, PT, RZ, UR6, PT ;  /* 0x00000006ff007c0c */ /* 0x000fe2000bf25070 */
[----:B------:R-:W4:Y:S01]  /*9620*/  F2I.U32.TRUNC.NTZ R4, R4 ;  /* 0x0000000400047305 */ /* 0x000f22000020f000 */
[----:B------:R-:W-:Y:S02]  /*9630*/  IMAD R5, R15, UR5, R2 ;  /* 0x000000050f057c24 */ /* 0x000fe4000f8e0202 */
[----:B------:R-:W-:Y:S01]  /*9640*/  IMAD.MOV.U32 R2, RZ, RZ, R18 ;  /* 0x000000ffff027224 */ /* 0x000fe200078e0012 */
[----:B------:R-:W-:-:S02]  /*9650*/  ISETP.NE.AND.EX P1, PT, RZ, UR7, PT, P1 ;  /* 0x00000007ff007c0c */ /* 0x000fc4000bf25310 */
[----:B0-----:R-:W-:Y:S01]  /*9660*/  ISETP.NE.AND P4, PT, R21, 0x1, PT ;  /* 0x000000011500780c */ /* 0x001fe20003f85270 */
[----:B------:R-:W-:Y:S01]  /*9670*/  IMAD.WIDE.U32 R2, R15, UR4, R2 ;  /* 0x000000040f027c25 */ /* 0x000fe2000f8e0002 */
[----:B------:R-:W-:-:S03]  /*9680*/  ULDC UR4, c[0x0][0x618] ;  /* 0x0001860000047ab9 */ /* 0x000fc60000000800 */
[----:B--2---:R-:W-:Y:S02]  /*9690*/  IMAD.MOV R14, RZ, RZ, -R14 ;  /* 0x000000ffff0e7224 */ /* 0x004fe400078e0a0e */
[----:B------:R-:W-:Y:S02]  /*96a0*/  IMAD.IADD R3, R3, 0x1, R5 ;  /* 0x0000000103037824 */ /* 0x000fe400078e0205 */
[----:B-1----:R-:W-:-:S03]  /*96b0*/  IMAD R12, R19, R14, R12 ;  /* 0x0000000e130c7224 */ /* 0x002fc600078e020c */
[--C-:B------:R-:W-:Y:S01]  /*96c0*/  SHF.R.U64 R14, R2, UR4, R3.reuse ;  /* 0x00000004020e7c19 */ /* 0x100fe20008001203 */
[----:B----4-:R-:W-:Y:S01]  /*96d0*/  IMAD.MOV R2, RZ, RZ, -R4 ;  /* 0x000000ffff027224 */ /* 0x010fe200078e0a04 */
[----:B------:R-:W-:Y:S01]  /*96e0*/  SHF.R.U32.HI R3, RZ, UR4, R3 ;  /* 0x00000004ff037c19 */ /* 0x000fe20008011603 */
[----:B------:R-:W-:Y:S02]  /*96f0*/  ULDC UR4, c[0x0][0x608] ;  /* 0x0001820000047ab9 */ /* 0x000fe40000000800 */
[----:B---3--:R-:W-:Y:S01]  /*9700*/  @P4 IMAD R12, R20, R2, R13 ;  /* 0x00000002140c4224 */ /* 0x008fe200078e020d */
[--C-:B------:R-:W-:Y:S02]  /*9710*/  SHF.R.U64 R19, R14, UR4, R3.reuse ;  /* 0x000000040e137c19 */ /* 0x100fe40008001203 */
[----:B------:R-:W-:Y:S01]  /*9720*/  SHF.R.U32.HI R2, RZ, UR4, R3 ;  /* 0x00000004ff027c19 */ /* 0x000fe20008011603 */
[----:B------:R-:W-:-:S03]  /*9730*/  ULDC UR4, c[0x0][0x658] ;  /* 0x0001960000047ab9 */ /* 0x000fc60000000800 */
[--C-:B------:R-:W-:Y:S02]  /*9740*/  SHF.R.U64 R13, R19, UR4, R2.reuse ;  /* 0x00000004130d7c19 */ /* 0x100fe40008001202 */
[----:B------:R-:W-:-:S03]  /*9750*/  SHF.R.U32.HI R2, RZ, UR4, R2 ;  /* 0x00000004ff027c19 */ /* 0x000fc60008011602 */
[----:B------:R-:W-:Y:S02]  /*9760*/  IMAD.MOV.U32 R4, RZ, RZ, R13 ;  /* 0x000000ffff047224 */ /* 0x000fe400078e000d */
[----:B------:R-:W-:Y:S01]  /*9770*/  IMAD.MOV.U32 R3, RZ, RZ, R2 ;  /* 0x000000ffff037224 */ /* 0x000fe200078e0002 */
[----:B------:R-:W-:Y:S06]  /*9780*/  @!P1 BRA `(.L_x_310) ;  /* 0x00000000002c9947 */ /* 0x000fec0003800000 */
        /* <DEDUP_REMOVED lines=9> */
[----:B------:R-:W-:-:S04]  /*9820*/  IMAD.WIDE.U32.X R2, R15, UR7, R2, P3 ;  /* 0x000000070f027c25 */ /* 0x000fc800098e0402 */
[----:B------:R-:W-:-:S07]  /*9830*/  IMAD.MOV.U32 R4, RZ, RZ, R2 ;  /* 0x000000ffff047224 */ /* 0x000fce00078e0002 */
.L_x_310:
[----:B------:R-:W-:Y:S01]  /*9840*/  ULDC UR4, c[0x0][0x648] ;  /* 0x0001920000047ab9 */ /* 0x000fe20000000800 */
[----:B------:R-:W-:Y:S01]  /*9850*/  LOP3.LUT R2, R19, UR15, RZ, 0xc0, !PT ;  /* 0x0000000f13027c12 */ /* 0x000fe2000f8ec0ff */
[----:B------:R-:W-:Y:S01]  /*9860*/  ULDC UR5, c[0x0][0x610] ;  /* 0x0001840000057ab9 */ /* 0x000fe20000000800 */
[----:B------:R-:W-:Y:S01]  /*9870*/  SHF.R.U64 R3, R4, UR4, R3 ;  /* 0x0000000404037c19 */ /* 0x000fe20008001203 */
[----:B------:R-:W-:Y:S01]  /*9880*/  ULDC UR4, c[0x0][0x638] ;  /* 0x00018e0000047ab9 */ /* 0x000fe20000000800 */
[----:B------:R-:W-:-:S03]  /*9890*/  LOP3.LUT R14, R14, UR14, RZ, 0xc0, !PT ;  /* 0x0000000e0e0e7c12 */ /* 0x000fc6000f8ec0ff */
[----:B------:R-:W-:Y:S02]  /*98a0*/  IMAD.MOV R4, RZ, RZ, -R3 ;  /* 0x000000ffff047224 */ /* 0x000fe400078e0a03 */
[----:B------:R-:W-:Y:S02]  /*98b0*/  IMAD R3, R3, UR16, R2 ;  /* 0x0000001003037c24 */ /* 0x000fe4000f8e0202 */
[----:B------:R-:W-:Y:S01]  /*98c0*/  IMAD R13, R4, UR4, R13 ;  /* 0x00000004040d7c24 */ /* 0x000fe2000f8e020d */
[----:B------:R-:W-:Y:S01]  /*98d0*/  ULDC UR4, c[0x0][0x600] ;  /* 0x0001800000047ab9 */ /* 0x000fe20000000800 */
[----:B------:R-:W-:Y:S02]  /*98e0*/  IMAD R12, R3, UR5, R12 ;  /* 0x00000005030c7c24 */ /* 0x000fe4000f8e020c */
[----:B------:R-:W-:Y:S02]  /*98f0*/  IMAD R13, R13, UR4, R14 ;  /* 0x000000040d0d7c24 */ /* 0x000fe4000f8e020e */
[----:B------:R-:W-:-:S02]  /*9900*/  IMAD.MOV.U32 R3, RZ, RZ, 0x1 ;  /* 0x00000001ff037424 */ /* 0x000fc400078e00ff */
[----:B------:R-:W-:Y:S01]  /*9910*/  IMAD.MOV.U32 R2, RZ, RZ, R11 ;  /* 0x000000ffff027224 */ /* 0x000fe200078e000b */
[----:B------:R-:W-:Y:S02]  /*9920*/  SEL R22, R13, R12, !P4 ;  /* 0x0000000c0d167207 */ /* 0x000fe40006000000 */
[----:B------:R-:W-:-:S07]  /*9930*/  SEL R19, R12, R13, !P4 ;  /* 0x0000000d0c137207 */ /* 0x000fce0006000000 */
.L_x_308:
[----:B------:R-:W-:Y:S05]  /*9940*/  BSYNC B1 ;  /* 0x0000000000017941 */ /* 0x000fea0003800000 */
.L_x_307:
[----:B------:R-:W-:-:S13]  /*9950*/  LOP3.LUT P1, RZ, R3, 0xff, RZ, 0xc0, !PT ;  /* 0x000000ff03ff7812 */ /* 0x000fda000782c0ff */
[----:B------:R-:W-:Y:S05]  /*9960*/  @P1 BRA `(.L_x_311) ;  /* 0xfffffff4001c1947 */ /* 0x000fea000383ffff */
[----:B------:R-:W-:Y:S05]  /*9970*/  BSYNC B0 ;  /* 0x0000000000007941 */ /* 0x000fea0003800000 */
.L_x_299:
[----:B------:R-:W-:-:S03]  /*9980*/  UMOV UR4, 0xffffffff ;  /* 0xffffffff00047882 */ /* 0x000fc60000000000 */
[----:B------:R-:W-:Y:S05]  /*9990*/  BRA.DIV UR4, `(.L_x_312) ;  /* 0x0000000604647947 */ /* 0x000fea000b800000 */
[----:B------:R-:W-:-:S13]  /*99a0*/  ELECT P6, URZ, PT ;  /* 0x00000000003f782f */ /* 0x000fda00038c0000 */
.L_x_329:
[----:B------:R-:W-:Y:S04]  /*99b0*/  BSSY B0, `(.L_x_313) ;  /* 0x0000034000007945 */ /* 0x000fe80003800000 */
[----:B------:R-:W-:Y:S05]  /*99c0*/  @!P6 BRA `(.L_x_314) ;  /* 0x0000000000c8e947 */ /* 0x000fea0003800000 */
[----:B------:R-:W-:-:S04]  /*99d0*/  LOP3.LUT R16, R16, 0x2, RZ, 0xfc, !PT ;  /* 0x0000000210107812 */ /* 0x000fc800078efcff */
[----:B------:R-:W-:-:S13]  /*99e0*/  ISETP.NE.AND P0, PT, R16, 0x3, PT ;  /* 0x000000031000780c */ /* 0x000fda0003f05270 */
[----:B------:R-:W-:Y:S05]  /*99f0*/  @!P0 BRA `(.L_x_315) ;  /* 0x0000000000048947 */ /* 0x000fea0003800000 */
[----:B------:R-:W-:Y:S01]  /*9a00*/  BPT.TRAP 0x1 ;  /* 0x000000040000795c */ /* 0x000fe20000300000 */
.L_x_315:
[----:B------:R-:W0:Y:S01]  /*9a10*/  S2R R3, SR_CgaCtaId ;  /* 0x0000000000037919 */ /* 0x000e220000008800 */
[----:B------:R-:W-:Y:S02]  /*9a20*/  MOV R2, 0x400 ;  /* 0x0000040000027802 */ /* 0x000fe40000000f00 */
[----:B------:R-:W-:Y:S02]  /*9a30*/  SHF.L.U32 R4, R0, 0x1f, RZ ;  /* 0x0000001f00047819 */ /* 0x000fe400000006ff */
[----:B0-----:R-:W-:-:S05]  /*9a40*/  LEA R2, R3, R2, 0x18 ;  /* 0x0000000203027211 */ /* 0x001fca00078ec0ff */
[----:B------:R-:W-:-:S04]  /*9a50*/  VIADD R2, R2, 0x28 ;  /* 0x0000002802027836 */ /* 0x000fc80000000000 */
[C---:B------:R-:W-:Y:S02]  /*9a60*/  IMAD R7, R9.reuse, 0x8, R2 ;  /* 0x0000000809077824 */ /* 0x040fe400078e0202 */
[----:B------:R-:W-:Y:S02]  /*9a70*/  VIADD R9, R9, 0x1 ;  /* 0x0000000109097836 */ /* 0x000fe40000000000 */
[----:B------:R-:W0:Y:S03]  /*9a80*/  SYNCS.PHASECHK.TRANS64.TRYWAIT P0, [R7+URZ], R4 ;  /* 0x00000004070075a7 */ /* 0x000e26000800017f */
[----:B------:R-:W-:-:S04]  /*9a90*/  ISETP.NE.AND P1, PT, R9, 0x5, PT ;  /* 0x000000050900780c */ /* 0x000fc80003f25270 */
[----:B------:R-:W-:Y:S02]  /*9aa0*/  SEL R3, RZ, 0x1, P1 ;  /* 0x00000001ff037807 */ /* 0x000fe40000800000 */
[----:B------:R-:W-:Y:S02]  /*9ab0*/  SEL R9, R9, RZ, P1 ;  /* 0x000000ff09097207 */ /* 0x000fe40000800000 */
[----:B------:R-:W-:-:S03]  /*9ac0*/  LOP3.LUT R6, R0, R3, RZ, 0x3c, !PT ;  /* 0x0000000300067212 */ /* 0x000fc600078e3cff */
[----:B------:R-:W-:Y:S01]  /*9ad0*/  IMAD R8, R9, 0x8, R2 ;  /* 0x0000000809087824 */ /* 0x000fe200078e0202 */
[----:B------:R-:W-:Y:S01]  /*9ae0*/  SHF.L.U32 R5, R6, 0x1f, RZ ;  /* 0x0000001f06057819 */ /* 0x000fe200000006ff */
[----:B0-----:R-:W-:Y:S06]  /*9af0*/  @!P0 BRA `(.L_x_316) ;  /* 0x00000004002c8947 */ /* 0x001fec0003800000 */
.L_x_330:
[----:B------:R-:W1:Y:S01]  /*9b00*/  SYNCS.PHASECHK.TRANS64.TRYWAIT P0, [R8+URZ], R5 ;  /* 0x00000005080075a7 */ /* 0x000e62000800017f */
[----:B------:R-:W-:-:S05]  /*9b10*/  VIADD R0, R9, 0x1 ;  /* 0x0000000109007836 */ /* 0x000fca0000000000 */
[----:B------:R-:W-:-:S04]  /*9b20*/  ISETP.NE.AND P1, PT, R0, 0x5, PT ;  /* 0x000000050000780c */ /* 0x000fc80003f25270 */
[----:B------:R-:W-:Y:S02]  /*9b30*/  SEL R3, RZ, 0x1, P1 ;  /* 0x00000001ff037807 */ /* 0x000fe40000800000 */
[----:B0-----:R-:W-:Y:S02]  /*9b40*/  SEL R7, R0, RZ, P1 ;  /* 0x000000ff00077207 */ /* 0x001fe40000800000 */
[----:B------:R-:W-:-:S03]  /*9b50*/  LOP3.LUT R6, R6, R3, RZ, 0x3c, !PT ;  /* 0x0000000306067212 */ /* 0x000fc600078e3cff */
[----:B------:R-:W-:Y:S01]  /*9b60*/  IMAD R9, R7, 0x8, R2 ;  /* 0x0000000807097824 */ /* 0x000fe200078e0202 */
[----:B------:R-:W-:Y:S01]  /*9b70*/  SHF.L.U32 R4, R6, 0x1f, RZ ;  /* 0x0000001f06047819 */ /* 0x000fe200000006ff */
[----:B-1----:R-:W-:Y:S06]  /*9b80*/  @!P0 BRA `(.L_x_317) ;  /* 0x00000004001c8947 */ /* 0x002fec0003800000 */
.L_x_331:
[----:B------:R-:W1:Y:S01]  /*9b90*/  SYNCS.PHASECHK.TRANS64.TRYWAIT P0, [R9+URZ], R4 ;  /* 0x00000004090075a7 */ /* 0x000e62000800017f */
[----:B------:R-:W-:-:S05]  /*9ba0*/  VIADD R0, R7, 0x1 ;  /* 0x0000000107007836 */ /* 0x000fca0000000000 */
[----:B------:R-:W-:-:S04]  /*9bb0*/  ISETP.NE.AND P1, PT, R0, 0x5, PT ;  /* 0x000000050000780c */ /* 0x000fc80003f25270 */
[----:B------:R-:W-:Y:S02]  /*9bc0*/  SEL R3, RZ, 0x1, P1 ;  /* 0x00000001ff037807 */ /* 0x000fe40000800000 */
[----:B------:R-:W-:Y:S02]  /*9bd0*/  SEL R7, R0, RZ, P1 ;  /* 0x000000ff00077207 */ /* 0x000fe40000800000 */
[----:B------:R-:W-:-:S03]  /*9be0*/  LOP3.LUT R11, R6, R3, RZ, 0x3c, !PT ;  /* 0x00000003060b7212 */ /* 0x000fc600078e3cff */
[----:B------:R-:W-:Y:S01]  /*9bf0*/  IMAD R6, R7, 0x8, R2 ;  /* 0x0000000807067824 */ /* 0x000fe200078e0202 */
[----:B0-----:R-:W-:Y:S01]  /*9c00*/  SHF.L.U32 R5, R11, 0x1f, RZ ;  /* 0x0000001f0b057819 */ /* 0x001fe200000006ff */
[----:B-1----:R-:W-:Y:S06]  /*9c10*/  @!P0 BRA `(.L_x_318) ;  /* 0x00000004000c8947 */ /* 0x002fec0003800000 */
.L_x_332:
[----:B------:R-:W1:Y:S01]  /*9c20*/  SYNCS.PHASECHK.TRANS64.TRYWAIT P0, [R6+URZ], R5 ;  /* 0x00000005060075a7 */ /* 0x000e62000800017f */
[----:B------:R-:W-:-:S05]  /*9c30*/  VIADD R0, R7, 0x1 ;  /* 0x0000000107007836 */ /* 0x000fca0000000000 */
[----:B------:R-:W-:-:S04]  /*9c40*/  ISETP.NE.AND P1, PT, R0, 0x5, PT ;  /* 0x000000050000780c */ /* 0x000fc80003f25270 */
[----:B0-----:R-:W-:Y:S02]  /*9c50*/  SEL R4, RZ, 0x1, P1 ;  /* 0x00000001ff047807 */ /* 0x001fe40000800000 */
[----:B------:R-:W-:Y:S02]  /*9c60*/  SEL R3, R0, RZ, P1 ;  /* 0x000000ff00037207 */ /* 0x000fe40000800000 */
[----:B------:R-:W-:Y:S01]  /*9c70*/  LOP3.LUT R0, R11, R4, RZ, 0x3c, !PT ;  /* 0x000000040b007212 */ /* 0x000fe200078e3cff */
[----:B-1----:R-:W-:Y:S06]  /*9c80*/  @!P0 BRA `(.L_x_319) ;  /* 0x0000000400048947 */ /* 0x002fec0003800000 */
.L_x_333:
[----:B------:R-:W-:Y:S01]  /*9c90*/  IMAD R3, R3, 0x8, R2 ;  /* 0x0000000803037824 */ /* 0x000fe200078e0202 */
[----:B------:R-:W-:-:S07]  /*9ca0*/  SHF.L.U32 R0, R0, 0x1f, RZ ;  /* 0x0000001f00007819 */ /* 0x000fce00000006ff */
.L_x_320:
[----:B-1----:R1:W2:Y:S02]  /*9cb0*/  SYNCS.PHASECHK.TRANS64.TRYWAIT P0, [R3+URZ], R0 ;  /* 0x00000000030075a7 */ /* 0x0022a4000800017f */
[----:B--2---:R-:W-:Y:S05]  /*9cc0*/  @!P0 NANOSLEEP.SYNCS 0x989680 ;  /* 0x009896800000895d */ /* 0x004fea0003900000 */
[----:B------:R-:W2:Y:S02]  /*9cd0*/  @!P0 SYNCS.PHASECHK.TRANS64 P0, [R3+URZ], R0 ;  /* 0x00000000030085a7 */ /* 0x000ea4000800007f */
[----:B--2---:R-:W-:Y:S05]  /*9ce0*/  @!P0 BRA `(.L_x_320) ;  /* 0xfffffffc00f08947 */ /* 0x004fea000383ffff */
.L_x_314:
[----:B------:R-:W-:Y:S05]  /*9cf0*/  BSYNC B0 ;  /* 0x0000000000007941 */ /* 0x000fea0003800000 */
.L_x_313:
[----:B------:R-:W-:Y:S05]  /*9d00*/  EXIT ;  /* 0x000000000000794d */ /* 0x000fea0003800000 */
.L_x_19:
[----:B-1----:R1:W2:Y:S02]  /*9d10*/  SYNCS.PHASECHK.TRANS64.TRYWAIT P0, [R159+URZ], R0 ;  /* 0x000000009f0075a7 */ /* 0x0022a4000800017f */
[----:B--2---:R-:W-:Y:S05]  /*9d20*/  @!P0 NANOSLEEP.SYNCS 0x989680 ;  /* 0x009896800000895d */ /* 0x004fea0003900000 */
[----:B------:R-:W2:Y:S02]  /*9d30*/  @!P0 SYNCS.PHASECHK.TRANS64 P0, [R159+URZ], R0 ;  /* 0x000000009f0085a7 */ /* 0x000ea4000800007f */
[----:B--2---:R-:W-:Y:S05]  /*9d40*/  @!P0 BRA `(.L_x_19) ;  /* 0xfffffffc00f08947 */ /* 0x004fea000383ffff */
[----:B------:R-:W-:Y:S05]  /*9d50*/  BRA `(.L_x_321) ;  /* 0xffffff7800487947 */ /* 0x000fea000383ffff */
.L_x_24:
[----:B--2---:R2:W3:Y:S02]  /*9d60*/  SYNCS.PHASECHK.TRANS64.TRYWAIT P1, [R3+URZ], R0 ;  /* 0x00000000030075a7 */ /* 0x0044e4000802017f */
[----:B---3--:R-:W-:Y:S05]  /*9d70*/  @!P1 NANOSLEEP.SYNCS 0x989680 ;  /* 0x009896800000995d */ /* 0x008fea0003900000 */
[----:B------:R-:W3:Y:S02]  /*9d80*/  @!P1 SYNCS.PHASECHK.TRANS64 P1, [R3+URZ], R0 ;  /* 0x00000000030095a7 */ /* 0x000ee4000802007f */
[----:B---3--:R-:W-:Y:S05]  /*9d90*/  @!P1 BRA `(.L_x_24) ;  /* 0xfffffffc00f09947 */ /* 0x008fea000383ffff */
[----:B------:R-:W-:Y:S05]  /*9da0*/  BRA `(.L_x_23) ;  /* 0xffffff7800b87947 */ /* 0x000fea000383ffff */
.L_x_29:
[----:B--2---:R-:W-:-:S04]  /*9db0*/  IMAD.U32 R5, RZ, RZ, UR4 ;  /* 0x00000004ff057e24 */ /* 0x004fc8000f8e00ff */
[----:B------:R2:W3:Y:S03]  /*9dc0*/  SYNCS.PHASECHK.TRANS64.TRYWAIT P1, [R5+URZ], R4 ;  /* 0x00000004050075a7 */ /* 0x0004e6000802017f */
[----:B---3--:R-:W-:Y:S05]  /*9dd0*/  @!P1 NANOSLEEP.SYNCS 0x989680 ;  /* 0x009896800000995d */ /* 0x008fea0003900000 */
[----:B------:R-:W3:Y:S02]  /*9de0*/  @!P1 SYNCS.PHASECHK.TRANS64 P1, [R5+URZ], R4 ;  /* 0x00000004050095a7 */ /* 0x000ee4000802007f */
[----:B---3--:R-:W-:Y:S05]  /*9df0*/  @!P1 BRA `(.L_x_29) ;  /* 0xfffffffc00ec9947 */ /* 0x008fea000383ffff */
[----:B------:R-:W-:Y:S05]  /*9e00*/  BRA `(.L_x_28) ;  /* 0xffffff7c00887947 */ /* 0x000fea000383ffff */
.L_x_35:
[----:B-1----:R1:W2:Y:S02]  /*9e10*/  SYNCS.PHASECHK.TRANS64.TRYWAIT P0, [R159+URZ+0x10], R0 ;  /* 0x000010009f0075a7 */ /* 0x0022a4000800017f */
[----:B--2---:R-:W-:Y:S05]  /*9e20*/  @!P0 NANOSLEEP.SYNCS 0x989680 ;  /* 0x009896800000895d */ /* 0x004fea0003900000 */
[----:B------:R-:W2:Y:S02]  /*9e30*/  @!P0 SYNCS.PHASECHK.TRANS64 P0, [R159+URZ+0x10], R0 ;  /* 0x000010009f0085a7 */ /* 0x000ea4000800007f */
[----:B--2---:R-:W-:Y:S05]  /*9e40*/  @!P0 BRA `(.L_x_35) ;  /* 0xfffffffc00f08947 */ /* 0x004fea000383ffff */
[----:B------:R-:W-:Y:S05]  /*9e50*/  BRA `(.L_x_322) ;  /* 0xffffff8000d47947 */ /* 0x000fea000383ffff */
.L_x_300:
[----:B------:R-:W-:Y:S01]  /*9e60*/  BSSY B1, `(.L_x_323) ;  /* 0x0000006000017945 */ /* 0x000fe20003800000 */
[----:B------:R-:W-:-:S07]  /*9e70*/  IMAD.MOV.U32 R15, RZ, RZ, -0x1 ;  /* 0xffffffffff0f7424 */ /* 0x000fce00078e00ff */
[----:B-----5:R-:W-:Y:S05]  /*9e80*/  WARPSYNC.COLLECTIVE R15, `(.L_x_324) ;  /* 0x000000000f0c7348 */ /* 0x020fea0003c00000 */
[----:B------:R-:W-:Y:S02]  /*9e90*/  ELECT P6, UR62, PT ;  /* 0x00000000003e782f */ /* 0x000fe400038c0000 */
[----:B------:R-:W-:Y:S01]  /*9ea0*/  MOV R14, UR62 ;  /* 0x0000003e000e7c02 */ /* 0x000fe20008000f00 */
[----:B-----5:R-:W-:Y:S10]  /*9eb0*/  ENDCOLLECTIVE ;  /* 0x000000000000791b */ /* 0x020ff40003800000 */
.L_x_324:
[----:B------:R-:W-:Y:S05]  /*9ec0*/  BSYNC B1 ;  /* 0x0000000000017941 */ /* 0x000fea0003800000 */
.L_x_323:
[----:B------:R-:W-:Y:S05]  /*9ed0*/  BRA `(.L_x_325) ;  /* 0xffffffec00cc7947 */ /* 0x000fea000383ffff */
.L_x_303:
[----:B0-----:R0:W1:Y:S02]  /*9ee0*/  SYNCS.PHASECHK.TRANS64.TRYWAIT P1, [R13+URZ+0x28], R4 ;  /* 0x000028040d0075a7 */ /* 0x001064000802017f */
[----:B-1----:R-:W-:Y:S05]  /*9ef0*/  @!P1 NANOSLEEP.SYNCS 0x989680 ;  /* 0x009896800000995d */ /* 0x002fea0003900000 */
[----:B------:R-:W1:Y:S02]  /*9f00*/  @!P1 SYNCS.PHASECHK.TRANS64 P1, [R13+URZ+0x28], R4 ;  /* 0x000028040d0095a7 */ /* 0x000e64000802007f */
[----:B-1----:R-:W-:Y:S05]  /*9f10*/  @!P1 BRA `(.L_x_303) ;  /* 0xfffffffc00f09947 */ /* 0x002fea000383ffff */
[----:B------:R-:W-:Y:S05]  /*9f20*/  BRA `(.L_x_326) ;  /* 0xfffffff000087947 */ /* 0x000fea000383ffff */
.L_x_312:
[----:B------:R-:W-:Y:S01]  /*9f30*/  BSSY B0, `(.L_x_327) ;  /* 0x0000006000007945 */ /* 0x000fe20003800000 */
[----:B------:R-:W-:-:S07]  /*9f40*/  IMAD.MOV.U32 R15, RZ, RZ, -0x1 ;  /* 0xffffffffff0f7424 */ /* 0x000fce00078e00ff */
[----:B-----5:R-:W-:Y:S05]  /*9f50*/  WARPSYNC.COLLECTIVE R15, `(.L_x_328) ;  /* 0x000000000f0c7348 */ /* 0x020fea0003c00000 */
[----:B------:R-:W-:Y:S02]  /*9f60*/  ELECT P6, UR62, PT ;  /* 0x00000000003e782f */ /* 0x000fe400038c0000 */
[----:B------:R-:W-:Y:S01]  /*9f70*/  MOV R14, UR62 ;  /* 0x0000003e000e7c02 */ /* 0x000fe20008000f00 */
[----:B-----5:R-:W-:Y:S10]  /*9f80*/  ENDCOLLECTIVE ;  /* 0x000000000000791b */ /* 0x020ff40003800000 */
.L_x_328:
[----:B------:R-:W-:Y:S05]  /*9f90*/  BSYNC B0 ;  /* 0x0000000000007941 */ /* 0x000fea0003800000 */
.L_x_327:
[----:B------:R-:W-:Y:S05]  /*9fa0*/  BRA `(.L_x_329) ;  /* 0xfffffff800807947 */ /* 0x000fea000383ffff */
.L_x_316:
[----:B0-----:R0:W1:Y:S02]  /*9fb0*/  SYNCS.PHASECHK.TRANS64.TRYWAIT P0, [R7+URZ], R4 ;  /* 0x00000004070075a7 */ /* 0x001064000800017f */
[----:B-1----:R-:W-:Y:S05]  /*9fc0*/  @!P0 NANOSLEEP.SYNCS 0x989680 ;  /* 0x009896800000895d */ /* 0x002fea0003900000 */
[----:B------:R-:W1:Y:S02]  /*9fd0*/  @!P0 SYNCS.PHASECHK.TRANS64 P0, [R7+URZ], R4 ;  /* 0x00000004070085a7 */ /* 0x000e64000800007f */
[----:B-1----:R-:W-:Y:S05]  /*9fe0*/  @!P0 BRA `(.L_x_316) ;  /* 0xfffffffc00f08947 */ /* 0x002fea000383ffff */
[----:B------:R-:W-:Y:S05]  /*9ff0*/  BRA `(.L_x_330) ;  /* 0xfffffff800c07947 */ /* 0x000fea000383ffff */
.L_x_317:
[----:B0-----:R0:W1:Y:S02]  /*a000*/  SYNCS.PHASECHK.TRANS64.TRYWAIT P0, [R8+URZ], R5 ;  /* 0x00000005080075a7 */ /* 0x001064000800017f */
[----:B-1----:R-:W-:Y:S05]  /*a010*/  @!P0 NANOSLEEP.SYNCS 0x989680 ;  /* 0x009896800000895d */ /* 0x002fea0003900000 */
[----:B------:R-:W1:Y:S02]  /*a020*/  @!P0 SYNCS.PHASECHK.TRANS64 P0, [R8+URZ], R5 ;  /* 0x00000005080085a7 */ /* 0x000e64000800007f */
[----:B-1----:R-:W-:Y:S05]  /*a030*/  @!P0 BRA `(.L_x_317) ;  /* 0xfffffffc00f08947 */ /* 0x002fea000383ffff */
[----:B------:R-:W-:Y:S05]  /*a040*/  BRA `(.L_x_331) ;  /* 0xfffffff800d07947 */ /* 0x000fea000383ffff */
.L_x_318:
[----:B0-----:R0:W1:Y:S02]  /*a050*/  SYNCS.PHASECHK.TRANS64.TRYWAIT P0, [R9+URZ], R4 ;  /* 0x00000004090075a7 */ /* 0x001064000800017f */
[----:B-1----:R-:W-:Y:S05]  /*a060*/  @!P0 NANOSLEEP.SYNCS 0x989680 ;  /* 0x009896800000895d */ /* 0x002fea0003900000 */
[----:B------:R-:W1:Y:S02]  /*a070*/  @!P0 SYNCS.PHASECHK.TRANS64 P0, [R9+URZ], R4 ;  /* 0x00000004090085a7 */ /* 0x000e64000800007f */
[----:B-1----:R-:W-:Y:S05]  /*a080*/  @!P0 BRA `(.L_x_318) ;  /* 0xfffffffc00f08947 */ /* 0x002fea000383ffff */
[----:B------:R-:W-:Y:S05]  /*a090*/  BRA `(.L_x_332) ;  /* 0xfffffff800e07947 */ /* 0x000fea000383ffff */
.L_x_319:
[----:B0-----:R0:W1:Y:S02]  /*a0a0*/  SYNCS.PHASECHK.TRANS64.TRYWAIT P0, [R6+URZ], R5 ;  /* 0x00000005060075a7 */ /* 0x001064000800017f */
[----:B-1----:R-:W-:Y:S05]  /*a0b0*/  @!P0 NANOSLEEP.SYNCS 0x989680 ;  /* 0x009896800000895d */ /* 0x002fea0003900000 */
[----:B------:R-:W1:Y:S02]  /*a0c0*/  @!P0 SYNCS.PHASECHK.TRANS64 P0, [R6+URZ], R5 ;  /* 0x00000005060085a7 */ /* 0x000e64000800007f */
[----:B-1----:R-:W-:Y:S05]  /*a0d0*/  @!P0 BRA `(.L_x_319) ;  /* 0xfffffffc00f08947 */ /* 0x002fea000383ffff */
[----:B------:R-:W-:Y:S05]  /*a0e0*/  BRA `(.L_x_333) ;  /* 0xfffffff800e87947 */ /* 0x000fea000383ffff */
.L_x_334:
[----:B------:R-:W-:-:S00]  /*a0f0*/  BRA `(.L_x_334) ;  /* 0xfffffffc00fc7947 */ /* 0x000fc0000383ffff */
[----:B------:R-:W-:-:S00]  /*a100*/  NOP ;  /* 0x0000000000007918 */ /* 0x000fc00000000000 */
[----:B------:R-:W-:-:S00]  /*a110*/  NOP ;  /* 0x0000000000007918 */ /* 0x000fc00000000000 */
[----:B------:R-:W-:-:S00]  /*a120*/  NOP ;  /* 0x0000000000007918 */ /* 0x000fc00000000000 */
[----:B------:R-:W-:-:S00]  /*a130*/  NOP ;  /* 0x0000000000007918 */ /* 0x000fc00000000000 */
[----:B------:R-:W-:-:S00]  /*a140*/  NOP ;  /* 0x0000000000007918 */ /* 0x000fc00000000000 */
[----:B------:R-:W-:-:S00]  /*a150*/  NOP ;  /* 0x0000000000007918 */ /* 0x000fc00000000000 */
[----:B------:R-:W-:-:S00]  /*a160*/  NOP ;  /* 0x0000000000007918 */ /* 0x000fc00000000000 */
[----:B------:R-:W-:-:S00]  /*a170*/  NOP ;  /* 0x0000000000007918 */ /* 0x000fc00000000000 */
.L_x_335:


//--------------------- .nv.global.init           --------------------------
	.section	.nv.global.init,"aw",@progbits
.nv.global.init:
	.type		$str$22,@object
	.size		$str$22,($str$23 - $str$22)
$str$22:
        /*0000*/ 	.byte	0x6b, 0x5f, 0x74, 0x69, 0x6c, 0x65, 0x5f, 0x63, 0x6f, 0x75, 0x6e, 0x74, 0x20, 0x3e, 0x3d, 0x20
        /*0010*/ 	.byte	0x31, 0x00
	.type		$str$23,@object
	.size		$str$23,(__unnamed_1 - $str$23)
$str$23:
        /*0012*/ 	.byte	0x2f, 0x74, 0x6d, 0x70, 0x2f, 0x63, 0x75, 0x74, 0x6c, 0x61, 0x73, 0x73, 0x5f, 0x73, 0x77, 0x65
        /*0022*/ 	.byte	0x65, 0x70, 0x5f, 0x73, 0x72, 0x63, 0x2f, 0x69, 0x6e, 0x63, 0x6c, 0x75, 0x64, 0x65, 0x2f, 0x63
        /*0032*/ 	.byte	0x75, 0x74, 0x6c, 0x61, 0x73, 0x73, 0x2f, 0x67, 0x65, 0x6d, 0x6d, 0x2f, 0x63, 0x6f, 0x6c, 0x6c
        /*0042*/ 	.byte	0x65, 0x63, 0x74, 0x69, 0x76, 0x65, 0x2f, 0x73, 0x6d, 0x39, 0x30, 0x5f, 0x6d, 0x6d, 0x61, 0x5f
        /*0052*/ 	.byte	0x74, 0x6d, 0x61, 0x5f, 0x67, 0x6d, 0x6d, 0x61, 0x5f, 0x73, 0x73, 0x5f, 0x77, 0x61, 0x72, 0x70
        /*0062*/ 	.byte	0x73, 0x70, 0x65, 0x63, 0x69, 0x61, 0x6c, 0x69, 0x7a, 0x65, 0x64, 0x2e, 0x68, 0x70, 0x70, 0x00
	.type		__unnamed_1,@object
	.size		__unnamed_1,(.L_0 - __unnamed_1)
__unnamed_1:
        /*0072*/ 	.byte	0x76, 0x6f, 0x69, 0x64, 0x20, 0x63, 0x75, 0x74, 0x6c, 0x61, 0x73, 0x73, 0x3a, 0x3a, 0x67, 0x65
        /* <DEDUP_REMOVED lines=172> */
        /*0b42*/ 	.byte	0x3a, 0x69, 0x64, 0x65, 0x6e, 0x74, 0x69, 0x74, 0x79, 0x5d, 0x00
.L_0:


//--------------------- .nv.shared._ZN7cutlass13device_kernelINS_4gemm6kernel13GemmUniversalIN4cute5tupleIJiiiiEEENS1_10collective13CollectiveMmaINS1_34MainloopSm90TmaGmmaWarpSpecializedILi5ENS5_IJNS4_1CILi1EEENSA_ILi4EEESB_EEENS1_32KernelTmaWarpSpecializedPingpongEEENS5_IJNSA_ILi64EEENSA_ILi256EEENSA_ILi128EEEEEEaNS5_IJlSB_lEEEaSK_NS4_8TiledMMAINS4_8MMA_AtomIJNS4_4SM904GMMA27MMA_64x256x32_S32S8S8_SS_TNEEEENS4_6LayoutINS5_IJSB_SB_SB_EEENS5_IJNSA_ILi0EEEST_ST_EEEEENS5_IJNS4_10UnderscoreESW_SW_EEEEENS4_23SM90_TMA_LOAD_MULTICASTENS4_14ComposedLayoutINS4_7SwizzleILi3ELi4ELi3EEENS4_18smem_ptr_flag_bitsILi8EEENSR_INS5_IJNSA_ILi8EEESI_EEENS5_IJSI_SB_EEEEEEEvNS4_8identityENS4_13SM90_TMA_LOADES19_vS1A_EENS_8epilogue10collective6detail29Sm90TmaWarpSpecializedAdapterINS1E_15DefaultEpilogueIaSK_SK_NS1D_6thread17LinearCombinationIaLi1EiiLNS1I_9ScaleType4KindE0ELNS_15FloatRoundStyleE2EaEENS1_15EpilogueDefaultEEEEEvvEEEEvNT_6ParamsE --------------------------
	.section	.nv.shared._ZN7cutlass13device_kernelINS_4gemm6kernel13GemmUniversalIN4cute5tupleIJiiiiEEENS1_10collective13CollectiveMmaINS1_34MainloopSm90TmaGmmaWarpSpecializedILi5ENS5_IJNS4_1CILi1EEENSA_ILi4EEESB_EEENS1_32KernelTmaWarpSpecializedPingpongEEENS5_IJNSA_ILi64EEENSA_ILi256EEENSA_ILi128EEEEEEaNS5_IJlSB_lEEEaSK_NS4_8TiledMMAINS4_8MMA_AtomIJNS4_4SM904GMMA27MMA_64x256x32_S32S8S8_SS_TNEEEENS4_6LayoutINS5_IJSB_SB_SB_EEENS5_IJNSA_ILi0EEEST_ST_EEEEENS5_IJNS4_10UnderscoreESW_SW_EEEEENS4_23SM90_TMA_LOAD_MULTICASTENS4_14ComposedLayoutINS4_7SwizzleILi3ELi4ELi3EEENS4_18smem_ptr_flag_bitsILi8EEENSR_INS5_IJNSA_ILi8EEESI_EEENS5_IJSI_SB_EEEEEEEvNS4_8identityENS4_13SM90_TMA_LOADES19_vS1A_EENS_8epilogue10collective6detail29Sm90TmaWarpSpecializedAdapterINS1E_15DefaultEpilogueIaSK_SK_NS1D_6thread17LinearCombinationIaLi1EiiLNS1I_9ScaleType4KindE0ELNS_15FloatRoundStyleE2EaEENS1_15EpilogueDefaultEEEEEvvEEEEvNT_6ParamsE,"aw",@nobits
	.sectionflags	@""
	.align	16
	.zero		1024


//--------------------- .nv.shared.reserved.0     --------------------------
	.section	.nv.shared.reserved.0,"aw",@nobits
	.weak		__nv_reservedSMEM_offset_0_alias
	.size		__nv_reservedSMEM_offset_0_alias, 0, 0
	.other		__nv_reservedSMEM_offset_0_alias,@"STO_CUDA_RESERVED_SHARED STV_DEFAULT"
__nv_reservedSMEM_offset_0_alias:
	.zero		0


//--------------------- .nv.global                --------------------------
	.section	.nv.global,"aw",@nobits
.nv.global:
	.type		_ZN40_INTERNAL_ebfb9825_4_k_cu_b1bbb2e2_153154cute1_E,@object
	.size		_ZN40_INTERNAL_ebfb9825_4_k_cu_b1bbb2e2_153154cute1_E,(_ZN40_INTERNAL_ebfb9825_4_k_cu_b1bbb2e2_153154cuda3std3__45__cpo6cbeginE - _ZN40_INTERNAL_ebfb9825_4_k_cu_b1bbb2e2_153154cute1_E)
_ZN40_INTERNAL_ebfb9825_4_k_cu_b1bbb2e2_153154cute1_E:
	.zero		1
	.type		_ZN40_INTERNAL_ebfb9825_4_k_cu_b1bbb2e2_153154cuda3std3__45__cpo6cbeginE,@object
	.size		_ZN40_INTERNAL_ebfb9825_4_k_cu_b1bbb2e2_153154cuda3std3__45__cpo6cbeginE,(_ZN40_INTERNAL_ebfb9825_4_k_cu_b1bbb2e2_153154cuda3std3__48in_placeE - _ZN40_INTERNAL_ebfb9825_4_k_cu_b1bbb2e2_153154cuda3std3__45__cpo6cbeginE)
_ZN40_INTERNAL_ebfb9825_4_k_cu_b1bbb2e2_153154cuda3std3__45__cpo6cbeginE:
	.zero		1
	.type		_ZN40_INTERNAL_ebfb9825_4_k_cu_b1bbb2e2_153154cuda3std3__48in_placeE,@object
	.size		_ZN40_INTERNAL_ebfb9825_4_k_cu_b1bbb2e2_153154cuda3std3__48in_placeE,(_ZN40_INTERNAL_ebfb9825_4_k_cu_b1bbb2e2_153154cuda3std6ranges3__45__cpo9iter_moveE - _ZN40_INTERNAL_ebfb9825_4_k_cu_b1bbb2e2_153154cuda3std3__48in_placeE)
_ZN40_INTERNAL_ebfb9825_4_k_cu_b1bbb2e2_153154cuda3std3__48in_placeE:
	.zero		1
	.type		_ZN40_INTERNAL_ebfb9825_4_k_cu_b1bbb2e2_153154cuda3std6ranges3__45__cpo9iter_moveE,@object
	.size		_ZN40_INTERNAL_ebfb9825_4_k_cu_b1bbb2e2_153154cuda3std6ranges3__45__cpo9iter_moveE,(_ZN40_INTERNAL_ebfb9825_4_k_cu_b1bbb2e2_153154cuda3std3__45__cpo5beginE - _ZN40_INTERNAL_ebfb9825_4_k_cu_b1bbb2e2_153154cuda3std6ranges3__45__cpo9iter_moveE)
_ZN40_INTERNAL_ebfb9825_4_k_cu_b1bbb2e2_153154cuda3std6ranges3__45__cpo9iter_moveE:
	.zero		1
	.type		_ZN40_INTERNAL_ebfb9825_4_k_cu_b1bbb2e2_153154cuda3std3__45__cpo5beginE,@object
	.size		_ZN40_INTERNAL_ebfb9825_4_k_cu_b1bbb2e2_153154cuda3std3__45__cpo5beginE,(_ZN40_INTERNAL_ebfb9825_4_k_cu_b1bbb2e2_153154cuda3std3__442_GLOBAL__N__ebfb9825_4_k_cu_b1bbb2e2_153156ignoreE - _ZN40_INTERNAL_ebfb9825_4_k_cu_b1bbb2e2_153154cuda3std3__45__cpo5beginE)
_ZN40_INTERNAL_ebfb9825_4_k_cu_b1bbb2e2_153154cuda3std3__45__cpo5beginE:
	.zero		1
	.type		_ZN40_INTERNAL_ebfb9825_4_k_cu_b1bbb2e2_153154cuda3std3__442_GLOBAL__N__ebfb9825_4_k_cu_b1bbb2e2_153156ignoreE,@object
	.size		_ZN40_INTERNAL_ebfb9825_4_k_cu_b1bbb2e2_153154cuda3std3__442_GLOBAL__N__ebfb9825_4_k_cu_b1bbb2e2_153156ignoreE,(_ZN40_INTERNAL_ebfb9825_4_k_cu_b1bbb2e2_153154cute7productE - _ZN40_INTERNAL_ebfb9825_4_k_cu_b1bbb2e2_153154cuda3std3__442_GLOBAL__N__ebfb9825_4_k_cu_b1bbb2e2_153156ignoreE)
_ZN40_INTERNAL_ebfb9825_4_k_cu_b1bbb2e2_153154cuda3std3__442_GLOBAL__N__ebfb9825_4_k_cu_b1bbb2e2_153156ignoreE:
	.zero		1
	.type		_ZN40_INTERNAL_ebfb9825_4_k_cu_b1bbb2e2_153154cute7productE,@object
	.size		_ZN40_INTERNAL_ebfb9825_4_k_cu_b1bbb2e2_153154cute7productE,(_ZN40_INTERNAL_ebfb9825_4_k_cu_b1bbb2e2_153154cuda3std3__45__cpo3endE - _ZN40_INTERNAL_ebfb9825_4_k_cu_b1bbb2e2_153154cute7productE)
_ZN40_INTERNAL_ebfb9825_4_k_cu_b1bbb2e2_153154cute7productE:
	.zero		1
	.type		_ZN40_INTERNAL_ebfb9825_4_k_cu_b1bbb2e2_153154cuda3std3__45__cpo3endE,@object
	.size		_ZN40_INTERNAL_ebfb9825_4_k_cu_b1bbb2e2_153154cuda3std3__45__cpo3endE,(_ZN40_INTERNAL_ebfb9825_4_k_cu_b1bbb2e2_153154cuda3std3__419piecewise_constructE - _ZN40_INTERNAL_ebfb9825_4_k_cu_b1bbb2e2_153154cuda3std3__45__cpo3endE)
_ZN40_INTERNAL_ebfb9825_4_k_cu_b1bbb2e2_153154cuda3std3__45__cpo3endE:
	.zero		1
	.type		_ZN40_INTERNAL_ebfb9825_4_k_cu_b1bbb2e2_153154cuda3std3__419piecewise_constructE,@object
	.size		_ZN40_INTERNAL_ebfb9825_4_k_cu_b1bbb2e2_153154cuda3std3__419piecewise_constructE,(_ZN40_INTERNAL_ebfb9825_4_k_cu_b1bbb2e2_153154cuda3std3__45__cpo4cendE - _ZN40_INTERNAL_ebfb9825_4_k_cu_b1bbb2e2_153154cuda3std3__419piecewise_constructE)
_ZN40_INTERNAL_ebfb9825_4_k_cu_b1bbb2e2_153154cuda3std3__419piecewise_constructE:
	.zero		1
	.type		_ZN40_INTERNAL_ebfb9825_4_k_cu_b1bbb2e2_153154cuda3std3__45__cpo4cendE,@object
	.size		_ZN40_INTERNAL_ebfb9825_4_k_cu_b1bbb2e2_153154cuda3std3__45__cpo4cendE,(_ZN40_INTERNAL_ebfb9825_4_k_cu_b1bbb2e2_153154cuda3std6ranges3__45__cpo4swapE - _ZN40_INTERNAL_ebfb9825_4_k_cu_b1bbb2e2_153154cuda3std3__45__cpo4cendE)
_ZN40_INTERNAL_ebfb9825_4_k_cu_b1bbb2e2_153154cuda3std3__45__cpo4cendE:
	.zero		1
	.type		_ZN40_INTERNAL_ebfb9825_4_k_cu_b1bbb2e2_153154cuda3std6ranges3__45__cpo4swapE,@object
	.size		_ZN40_INTERNAL_ebfb9825_4_k_cu_b1bbb2e2_153154cuda3std6ranges3__45__cpo4swapE,(.L_8 - _ZN40_INTERNAL_ebfb9825_4_k_cu_b1bbb2e2_153154cuda3std6ranges3__45__cpo4swapE)
_ZN40_INTERNAL_ebfb9825_4_k_cu_b1bbb2e2_153154cuda3std6ranges3__45__cpo4swapE:
	.zero		1
.L_8:


//--------------------- .nv.constant0._ZN7cutlass13device_kernelINS_4gemm6kernel13GemmUniversalIN4cute5tupleIJiiiiEEENS1_10collective13CollectiveMmaINS1_34MainloopSm90TmaGmmaWarpSpecializedILi5ENS5_IJNS4_1CILi1EEENSA_ILi4EEESB_EEENS1_32KernelTmaWarpSpecializedPingpongEEENS5_IJNSA_ILi64EEENSA_ILi256EEENSA_ILi128EEEEEEaNS5_IJlSB_lEEEaSK_NS4_8TiledMMAINS4_8MMA_AtomIJNS4_4SM904GMMA27MMA_64x256x32_S32S8S8_SS_TNEEEENS4_6LayoutINS5_IJSB_SB_SB_EEENS5_IJNSA_ILi0EEEST_ST_EEEEENS5_IJNS4_10UnderscoreESW_SW_EEEEENS4_23SM90_TMA_LOAD_MULTICASTENS4_14ComposedLayoutINS4_7SwizzleILi3ELi4ELi3EEENS4_18smem_ptr_flag_bitsILi8EEENSR_INS5_IJNSA_ILi8EEESI_EEENS5_IJSI_SB_EEEEEEEvNS4_8identityENS4_13SM90_TMA_LOADES19_vS1A_EENS_8epilogue10collective6detail29Sm90TmaWarpSpecializedAdapterINS1E_15DefaultEpilogueIaSK_SK_NS1D_6thread17LinearCombinationIaLi1EiiLNS1I_9ScaleType4KindE0ELNS_15FloatRoundStyleE2EaEENS1_15EpilogueDefaultEEEEEvvEEEEvNT_6ParamsE --------------------------
	.section	.nv.constant0._ZN7cutlass13device_kernelINS_4gemm6kernel13GemmUniversalIN4cute5tupleIJiiiiEEENS1_10collective13CollectiveMmaINS1_34MainloopSm90TmaGmmaWarpSpecializedILi5ENS5_IJNS4_1CILi1EEENSA_ILi4EEESB_EEENS1_32KernelTmaWarpSpecializedPingpongEEENS5_IJNSA_ILi64EEENSA_ILi256EEENSA_ILi128EEEEEEaNS5_IJlSB_lEEEaSK_NS4_8TiledMMAINS4_8MMA_AtomIJNS4_4SM904GMMA27MMA_64x256x32_S32S8S8_SS_TNEEEENS4_6LayoutINS5_IJSB_SB_SB_EEENS5_IJNSA_ILi0EEEST_ST_EEEEENS5_IJNS4_10UnderscoreESW_SW_EEEEENS4_23SM90_TMA_LOAD_MULTICASTENS4_14ComposedLayoutINS4_7SwizzleILi3ELi4ELi3EEENS4_18smem_ptr_flag_bitsILi8EEENSR_INS5_IJNSA_ILi8EEESI_EEENS5_IJSI_SB_EEEEEEEvNS4_8identityENS4_13SM90_TMA_LOADES19_vS1A_EENS_8epilogue10collective6detail29Sm90TmaWarpSpecializedAdapterINS1E_15DefaultEpilogueIaSK_SK_NS1D_6thread17LinearCombinationIaLi1EiiLNS1I_9ScaleType4KindE0ELNS_15FloatRoundStyleE2EaEENS1_15EpilogueDefaultEEEEEvvEEEEvNT_6ParamsE,"a",@progbits
	.sectionflags	@""
	.align	4
.nv.constant0._ZN7cutlass13device_kernelINS_4gemm6kernel13GemmUniversalIN4cute5tupleIJiiiiEEENS1_10collective13CollectiveMmaINS1_34MainloopSm90TmaGmmaWarpSpecializedILi5ENS5_IJNS4_1CILi1EEENSA_ILi4EEESB_EEENS1_32KernelTmaWarpSpecializedPingpongEEENS5_IJNSA_ILi64EEENSA_ILi256EEENSA_ILi128EEEEEEaNS5_IJlSB_lEEEaSK_NS4_8TiledMMAINS4_8MMA_AtomIJNS4_4SM904GMMA27MMA_64x256x32_S32S8S8_SS_TNEEEENS4_6LayoutINS5_IJSB_SB_SB_EEENS5_IJNSA_ILi0EEEST_ST_EEEEENS5_IJNS4_10UnderscoreESW_SW_EEEEENS4_23SM90_TMA_LOAD_MULTICASTENS4_14ComposedLayoutINS4_7SwizzleILi3ELi4ELi3EEENS4_18smem_ptr_flag_bitsILi8EEENSR_INS5_IJNSA_ILi8EEESI_EEENS5_IJSI_SB_EEEEEEEvNS4_8identityENS4_13SM90_TMA_LOADES19_vS1A_EENS_8epilogue10collective6detail29Sm90TmaWarpSpecializedAdapterINS1E_15DefaultEpilogueIaSK_SK_NS1D_6thread17LinearCombinationIaLi1EiiLNS1I_9ScaleType4KindE0ELNS_15FloatRoundStyleE2EaEENS1_15EpilogueDefaultEEEEEvvEEEEvNT_6ParamsE:
	.zero		1664


//--------------------- SYMBOLS --------------------------

	.type		.nv.reservedSmem.offset0,@object
	.size		.nv.reservedSmem.offset0,0x4
	.type		__assertfail,@function
